// auto-generated by cutlass_sweep.gemm — config: {"arch": "sm_90", "cluster_m": 2, "cluster_n": 2, "dtype": "e5m2", "stages": 5, "tile_k": 32, "tile_m": 256, "tile_n": 256}
#include "cutlass/cutlass.h"
#include "cutlass/gemm/collective/collective_builder.hpp"
#include "cutlass/gemm/device/gemm_universal_adapter.h"
#include "cutlass/gemm/kernel/gemm_universal.hpp"
#include "cutlass/epilogue/collective/collective_builder.hpp"

using ElemA = cutlass::float_e5m2_t;
using ElemB = cutlass::float_e5m2_t;
using ElemCD = cutlass::float_e5m2_t;
using Acc  = float;
using TileShape    = cute::Shape<cute::_256, cute::_256, cute::_32>;
using ClusterShape = cute::Shape<cute::_2, cute::_2, cute::_1>;

using CollectiveEpilogue = typename cutlass::epilogue::collective::CollectiveBuilder<
    cutlass::arch::Sm90, cutlass::arch::OpClassTensorOp,
    TileShape, ClusterShape,
    cutlass::epilogue::collective::EpilogueTileAuto,
    Acc, Acc,
    ElemCD, cutlass::layout::RowMajor, 128 / cutlass::sizeof_bits<ElemCD>::value,
    ElemCD, cutlass::layout::RowMajor, 128 / cutlass::sizeof_bits<ElemCD>::value,
    cutlass::epilogue::collective::EpilogueScheduleAuto
  >::CollectiveOp;

using CollectiveMainloop = typename cutlass::gemm::collective::CollectiveBuilder<
    cutlass::arch::Sm90, cutlass::arch::OpClassTensorOp,
    ElemA, cutlass::layout::RowMajor, 128 / cutlass::sizeof_bits<ElemA>::value,
    ElemB, cutlass::layout::ColumnMajor, 128 / cutlass::sizeof_bits<ElemB>::value,
    Acc,
    TileShape, ClusterShape,
    cutlass::gemm::collective::StageCount<5>,
    cutlass::gemm::collective::KernelScheduleAuto
  >::CollectiveOp;

using GemmKernel = cutlass::gemm::kernel::GemmUniversal<
    cute::Shape<int,int,int,int>,
    CollectiveMainloop,
    CollectiveEpilogue
>;
using Gemm = cutlass::gemm::device::GemmUniversalAdapter<GemmKernel>;

// Force the device kernel symbol into the cubin without needing a host main.
auto* _anchor = &cutlass::device_kernel<GemmKernel>;


// ===== COMPILED SASS (sm_90a) =====

	.target	sm_90a

	.elftype	@"ET_EXEC"


//--------------------- .note.nv.tkinfo           --------------------------
	.section	.note.nv.tkinfo,"",@"SHT_NOTE"
	.sectionflags	@"SHF_NOTE_NV_TKINFO"
	.tkinfo
        /*0018*/ 	.word	0x00000002
        /*0030*/ 	.string	""
        /*0030*/ 	.string	"ptxas"
        /*0030*/ 	.string	"Cuda compilation tools, release 13.0, V13.0.88"
        /*0030*/ 	.string	"Build cuda_13.0.r13.0/compiler.36424714_0"
        /*0030*/ 	.string	"-arch sm_90a -m 64 "



//--------------------- .note.nv.cuinfo           --------------------------
	.section	.note.nv.cuinfo,"",@"SHT_NOTE"
	.sectionflags	@"SHF_NOTE_NV_CUINFO"
        /*0018*/ 	.short	0x0002
        /*001a*/ 	.short	0x005a
        /*001c*/ 	.short	0x0082
	.zero		2


//--------------------- .nv.info                  --------------------------
	.section	.nv.info,"",@"SHT_CUDA_INFO"
	.align	4


	//----- nvinfo : EIATTR_REGCOUNT
	.align		4
        /*0000*/ 	.byte	0x04, 0x2f
        /*0002*/ 	.short	(.L_12 - .L_11)
	.align		4
.L_11:
        /*0004*/ 	.word	index@(_ZN7cutlass13device_kernelINS_4gemm6kernel13GemmUniversalIN4cute5tupleIJiiiiEEENS1_10collective13CollectiveMmaINS1_37MainloopSm90TmaGmmaWarpSpecializedFP8ILi5ENS5_IJNS4_1CILi2EEESB_NSA_ILi1EEEEEENS1_35KernelTmaWarpSpecializedCooperativeEEENS5_IJNSA_ILi256EEESG_NSA_ILi32EEEEEENS_12float_e5m2_tENS5_IJlSC_lEEESJ_SK_NS4_8TiledMMAINS4_8MMA_AtomIJNS4_4SM904GMMA31MMA_64x256x32_F32E5M2E5M2_SS_TNILNSO_7ScaleInE1ELSQ_1EEEEEENS4_6LayoutINS5_IJSB_SC_SC_EEENS5_IJSC_NSA_ILi0EEESV_EEEEENS5_IJNS4_10UnderscoreESY_SY_EEEEENS4_23SM90_TMA_LOAD_MULTICASTENS4_14ComposedLayoutINS4_7SwizzleILi1ELi4ELi3EEENS4_18smem_ptr_flag_bitsILi8EEENST_INS5_IJNSA_ILi8EEESH_EEENS5_IJSH_SC_EEEEEEEvNS4_8identityES11_S1B_vS1C_EENS_8epilogue10collective6detail29Sm90TmaWarpSpecializedAdapterINS1F_15DefaultEpilogueISJ_SK_SK_NS1E_6thread17LinearCombinationISJ_Li1EffLNS1J_9ScaleType4KindE0ELNS_15FloatRoundStyleE2ESJ_EENS1_15EpilogueDefaultEEEEEvvEEEEvNT_6ParamsE)
        /*0008*/ 	.word	0x000000a8


	//----- nvinfo : EIATTR_FRAME_SIZE
	.align		4
.L_12:
        /*000c*/ 	.byte	0x04, 0x11
        /*000e*/ 	.short	(.L_14 - .L_13)
	.align		4
.L_13:
        /*0010*/ 	.word	index@(_ZN7cutlass13device_kernelINS_4gemm6kernel13GemmUniversalIN4cute5tupleIJiiiiEEENS1_10collective13CollectiveMmaINS1_37MainloopSm90TmaGmmaWarpSpecializedFP8ILi5ENS5_IJNS4_1CILi2EEESB_NSA_ILi1EEEEEENS1_35KernelTmaWarpSpecializedCooperativeEEENS5_IJNSA_ILi256EEESG_NSA_ILi32EEEEEENS_12float_e5m2_tENS5_IJlSC_lEEESJ_SK_NS4_8TiledMMAINS4_8MMA_AtomIJNS4_4SM904GMMA31MMA_64x256x32_F32E5M2E5M2_SS_TNILNSO_7ScaleInE1ELSQ_1EEEEEENS4_6LayoutINS5_IJSB_SC_SC_EEENS5_IJSC_NSA_ILi0EEESV_EEEEENS5_IJNS4_10UnderscoreESY_SY_EEEEENS4_23SM90_TMA_LOAD_MULTICASTENS4_14ComposedLayoutINS4_7SwizzleILi1ELi4ELi3EEENS4_18smem_ptr_flag_bitsILi8EEENST_INS5_IJNSA_ILi8EEESH_EEENS5_IJSH_SC_EEEEEEEvNS4_8identityES11_S1B_vS1C_EENS_8epilogue10collective6detail29Sm90TmaWarpSpecializedAdapterINS1F_15DefaultEpilogueISJ_SK_SK_NS1E_6thread17LinearCombinationISJ_Li1EffLNS1J_9ScaleType4KindE0ELNS_15FloatRoundStyleE2ESJ_EENS1_15EpilogueDefaultEEEEEvvEEEEvNT_6ParamsE)
        /*0014*/ 	.word	0x00000678


	//----- nvinfo : EIATTR_MIN_STACK_SIZE
	.align		4
.L_14:
        /*0018*/ 	.byte	0x04, 0x12
        /*001a*/ 	.short	(.L_16 - .L_15)
	.align		4
.L_15:
        /*001c*/ 	.word	index@(_ZN7cutlass13device_kernelINS_4gemm6kernel13GemmUniversalIN4cute5tupleIJiiiiEEENS1_10collective13CollectiveMmaINS1_37MainloopSm90TmaGmmaWarpSpecializedFP8ILi5ENS5_IJNS4_1CILi2EEESB_NSA_ILi1EEEEEENS1_35KernelTmaWarpSpecializedCooperativeEEENS5_IJNSA_ILi256EEESG_NSA_ILi32EEEEEENS_12float_e5m2_tENS5_IJlSC_lEEESJ_SK_NS4_8TiledMMAINS4_8MMA_AtomIJNS4_4SM904GMMA31MMA_64x256x32_F32E5M2E5M2_SS_TNILNSO_7ScaleInE1ELSQ_1EEEEEENS4_6LayoutINS5_IJSB_SC_SC_EEENS5_IJSC_NSA_ILi0EEESV_EEEEENS5_IJNS4_10UnderscoreESY_SY_EEEEENS4_23SM90_TMA_LOAD_MULTICASTENS4_14ComposedLayoutINS4_7SwizzleILi1ELi4ELi3EEENS4_18smem_ptr_flag_bitsILi8EEENST_INS5_IJNSA_ILi8EEESH_EEENS5_IJSH_SC_EEEEEEEvNS4_8identityES11_S1B_vS1C_EENS_8epilogue10collective6detail29Sm90TmaWarpSpecializedAdapterINS1F_15DefaultEpilogueISJ_SK_SK_NS1E_6thread17LinearCombinationISJ_Li1EffLNS1J_9ScaleType4KindE0ELNS_15FloatRoundStyleE2ESJ_EENS1_15EpilogueDefaultEEEEEvvEEEEvNT_6ParamsE)
        /*0020*/ 	.word	0x00000678
.L_16:


//--------------------- .nv.compat                --------------------------
	.section	.nv.compat,"",@"SHT_CUDA_COMPAT_INFO"
	.align	4
        /*0000*/ 	.byte	0x02, 0x09, 0x01, 0x00, 0x02, 0x02, 0x04, 0x00, 0x02, 0x05, 0x05, 0x00, 0x03, 0x07, 0x01, 0x01
        /*0010*/ 	.byte	0x02, 0x03, 0x01, 0x00, 0x02, 0x06, 0x01, 0x00, 0x04, 0x0b, 0x08, 0x00, 0x00, 0x00, 0x00, 0x00
        /*0020*/ 	.byte	0x00, 0x00, 0x00, 0x00


//--------------------- .nv.info._ZN7cutlass13device_kernelINS_4gemm6kernel13GemmUniversalIN4cute5tupleIJiiiiEEENS1_10collective13CollectiveMmaINS1_37MainloopSm90TmaGmmaWarpSpecializedFP8ILi5ENS5_IJNS4_1CILi2EEESB_NSA_ILi1EEEEEENS1_35KernelTmaWarpSpecializedCooperativeEEENS5_IJNSA_ILi256EEESG_NSA_ILi32EEEEEENS_12float_e5m2_tENS5_IJlSC_lEEESJ_SK_NS4_8TiledMMAINS4_8MMA_AtomIJNS4_4SM904GMMA31MMA_64x256x32_F32E5M2E5M2_SS_TNILNSO_7ScaleInE1ELSQ_1EEEEEENS4_6LayoutINS5_IJSB_SC_SC_EEENS5_IJSC_NSA_ILi0EEESV_EEEEENS5_IJNS4_10UnderscoreESY_SY_EEEEENS4_23SM90_TMA_LOAD_MULTICASTENS4_14ComposedLayoutINS4_7SwizzleILi1ELi4ELi3EEENS4_18smem_ptr_flag_bitsILi8EEENST_INS5_IJNSA_ILi8EEESH_EEENS5_IJSH_SC_EEEEEEEvNS4_8identityES11_S1B_vS1C_EENS_8epilogue10collective6detail29Sm90TmaWarpSpecializedAdapterINS1F_15DefaultEpilogueISJ_SK_SK_NS1E_6thread17LinearCombinationISJ_Li1EffLNS1J_9ScaleType4KindE0ELNS_15FloatRoundStyleE2ESJ_EENS1_15EpilogueDefaultEEEEEvvEEEEvNT_6ParamsE --------------------------
	.section	.nv.info._ZN7cutlass13device_kernelINS_4gemm6kernel13GemmUniversalIN4cute5tupleIJiiiiEEENS1_10collective13CollectiveMmaINS1_37MainloopSm90TmaGmmaWarpSpecializedFP8ILi5ENS5_IJNS4_1CILi2EEESB_NSA_ILi1EEEEEENS1_35KernelTmaWarpSpecializedCooperativeEEENS5_IJNSA_ILi256EEESG_NSA_ILi32EEEEEENS_12float_e5m2_tENS5_IJlSC_lEEESJ_SK_NS4_8TiledMMAINS4_8MMA_AtomIJNS4_4SM904GMMA31MMA_64x256x32_F32E5M2E5M2_SS_TNILNSO_7ScaleInE1ELSQ_1EEEEEENS4_6LayoutINS5_IJSB_SC_SC_EEENS5_IJSC_NSA_ILi0EEESV_EEEEENS5_IJNS4_10UnderscoreESY_SY_EEEEENS4_23SM90_TMA_LOAD_MULTICASTENS4_14ComposedLayoutINS4_7SwizzleILi1ELi4ELi3EEENS4_18smem_ptr_flag_bitsILi8EEENST_INS5_IJNSA_ILi8EEESH_EEENS5_IJSH_SC_EEEEEEEvNS4_8identityES11_S1B_vS1C_EENS_8epilogue10collective6detail29Sm90TmaWarpSpecializedAdapterINS1F_15DefaultEpilogueISJ_SK_SK_NS1E_6thread17LinearCombinationISJ_Li1EffLNS1J_9ScaleType4KindE0ELNS_15FloatRoundStyleE2ESJ_EENS1_15EpilogueDefaultEEEEEvvEEEEvNT_6ParamsE,"",@"SHT_CUDA_INFO"
	.sectionflags	@""
	.align	4


	//----- nvinfo : EIATTR_CUDA_API_VERSION
	.align		4
        /*0000*/ 	.byte	0x04, 0x37
        /*0002*/ 	.short	(.L_18 - .L_17)
.L_17:
        /*0004*/ 	.word	0x00000082


	//----- nvinfo : EIATTR_KPARAM_INFO
	.align		4
.L_18:
        /*0008*/ 	.byte	0x04, 0x17
        /*000a*/ 	.short	(.L_20 - .L_19)
.L_19:
        /*000c*/ 	.word	0x00000000
        /*0010*/ 	.short	0x0000
        /*0012*/ 	.short	0x0070
        /*0014*/ 	.byte	0x00, 0xf0, 0x01, 0x10


	//----- nvinfo : EIATTR_SPARSE_MMA_MASK
	.align		4
.L_20:
        /*0018*/ 	.byte	0x03, 0x50
        /*001a*/ 	.short	0x0000


	//----- nvinfo : EIATTR_MAXREG_COUNT
	.align		4
        /*001c*/ 	.byte	0x03, 0x1b
        /*001e*/ 	.short	0x00a8


	//----- nvinfo : EIATTR_NUM_BARRIERS
	.align		4
        /*0020*/ 	.byte	0x02, 0x4c
        /*0022*/ 	.byte	0x01
	.zero		1


	//----- nvinfo : EIATTR_ANNOTATIONS
	.align		4
        /*0024*/ 	.byte	0x04, 0x55
        /*0026*/ 	.short	(.L_22 - .L_21)


	//   ....[0]....
.L_21:
        /*0028*/ 	.word	0x00000001
        /*002c*/ 	.byte	0x50, 0x07, 0x00, 0x00, 0x01, 0x00, 0x00, 0x00, 0x20, 0x08, 0x00, 0x00, 0x01, 0x00, 0x00, 0x00
        /* <DEDUP_REMOVED lines=1356> */
        /*54fc*/ 	.byte	0xc0, 0x37, 0x02, 0x00


	//----- nvinfo : EIATTR_MERCURY_ISA_VERSION
	.align		4
.L_22:
        /*5500*/ 	.byte	0x03, 0x5f
        /*5502*/ 	.short	0x0101


	//----- nvinfo : EIATTR_INT_WARP_WIDE_INSTR_OFFSETS
	.align		4
        /*5504*/ 	.byte	0x04, 0x31
        /*5506*/ 	.short	(.L_24 - .L_23)


	//   ....[0]....
.L_23:
        /*5508*/ 	.word	0x00000570


	//   ....[1]....
        /*550c*/ 	.word	0x00000590


	//   ....[2]....
        /*5510*/ 	.word	0x000006f0


	//----- nvinfo : EIATTR_COOP_GROUP_MASK_REGIDS
	.align		4
.L_24:
        /*5514*/ 	.byte	0x04, 0x29
        /*5516*/ 	.short	(.L_26 - .L_25)


	//   ....[0]....
.L_25:
        /*5518*/ 	.word	0xffffffff


	//   ....[1]....
        /*551c*/ 	.word	0xffffffff


	//   ....[2]....
        /*5520*/ 	.word	0xffffffff


	//   ....[3]....
        /*5524*/ 	.word	0xffffffff


	//   ....[4]....
        /*5528*/ 	.word	0xffffffff


	//   ....[5]....
        /*552c*/ 	.word	0xffffffff


	//----- nvinfo : EIATTR_COOP_GROUP_INSTR_OFFSETS
	.align		4
.L_26:
        /*5530*/ 	.byte	0x04, 0x28
        /*5532*/ 	.short	(.L_28 - .L_27)


	//   ....[0]....
.L_27:
        /*5534*/ 	.word	0x00000070


	//   ....[1]....
        /*5538*/ 	.word	0x00000080


	//   ....[2]....
        /*553c*/ 	.word	0x000001a0


	//   ....[3]....
        /*5540*/ 	.word	0x000003e0


	//   ....[4]....
        /*5544*/ 	.word	0x00000860


	//   ....[5]....
        /*5548*/ 	.word	0x000029a0


	//----- nvinfo : EIATTR_REG_RECONFIG
	.align		4
.L_28:
        /*554c*/ 	.byte	0x01, 0x54
	.zero		2


	//----- nvinfo : EIATTR_MBARRIER_INSTR_OFFSETS
	.align		4
        /*5550*/ 	.byte	0x04, 0x39
        /*5552*/ 	.short	(.L_30 - .L_29)


	//   ....[0]....
.L_29:
        /*5554*/ 	.word	0x00000320
        /*5558*/ 	.word	0x000000ff
        /*555c*/ 	.word	0x00000000
        /*5560*/ 	.short	0x0100
        /*5562*/ 	.byte	0x09
	.zero		1


	//   ....[1]....
        /*5564*/ 	.word	0x00000330
        /*5568*/ 	.word	0x000000ff
        /*556c*/ 	.word	0x00000028
        /*5570*/ 	.short	0x0100
        /*5572*/ 	.byte	0x09
	.zero		1


	//   ....[2]....
        /*5574*/ 	.word	0x00000340
        /*5578*/ 	.word	0x000000ff
        /*557c*/ 	.word	0x00000008
        /*5580*/ 	.short	0x0100
        /*5582*/ 	.byte	0x09
	.zero		1


	//   ....[3]....
        /*5584*/ 	.word	0x00000350
        /*5588*/ 	.word	0x000000ff
        /*558c*/ 	.word	0x00000030
        /*5590*/ 	.short	0x0100
        /*5592*/ 	.byte	0x09
	.zero		1


	//   ....[4]....
        /*5594*/ 	.word	0x00000360
        /*5598*/ 	.word	0x000000ff
        /*559c*/ 	.word	0x00000010
        /*55a0*/ 	.short	0x0100
        /*55a2*/ 	.byte	0x09
	.zero		1


	//   ....[5]....
        /*55a4*/ 	.word	0x00000370
        /*55a8*/ 	.word	0x000000ff
        /*55ac*/ 	.word	0x00000038
        /*55b0*/ 	.short	0x0100
        /*55b2*/ 	.byte	0x09
	.zero		1


	//   ....[6]....
        /*55b4*/ 	.word	0x00000380
        /*55b8*/ 	.word	0x000000ff
        /*55bc*/ 	.word	0x00000018
        /*55c0*/ 	.short	0x0100
        /*55c2*/ 	.byte	0x09
	.zero		1


	//   ....[7]....
        /*55c4*/ 	.word	0x00000390
        /*55c8*/ 	.word	0x000000ff
        /*55cc*/ 	.word	0x00000040
        /*55d0*/ 	.short	0x0100
        /*55d2*/ 	.byte	0x09
	.zero		1


	//   ....[8]....
        /*55d4*/ 	.word	0x000003a0
        /*55d8*/ 	.word	0x000000ff
        /*55dc*/ 	.word	0x00000020
        /*55e0*/ 	.short	0x0100
        /*55e2*/ 	.byte	0x09
	.zero		1


	//   ....[9]....
        /*55e4*/ 	.word	0x000003b0
        /*55e8*/ 	.word	0x000000ff
        /*55ec*/ 	.word	0x00000048
        /*55f0*/ 	.short	0x0100
        /*55f2*/ 	.byte	0x09
	.zero		1


	//   ....[10]....
        /*55f4*/ 	.word	0x00000780
        /*55f8*/ 	.word	0x000000ff
        /*55fc*/ 	.word	0x00000060
        /*5600*/ 	.short	0x0100
        /*5602*/ 	.byte	0x06
	.zero		1


	//   ....[11]....
        /*5604*/ 	.word	0x00000800
        /*5608*/ 	.word	0x000000ff
        /*560c*/ 	.word	0x00000068
        /*5610*/ 	.short	0x0100
        /*5612*/ 	.byte	0x06
	.zero		1


	//   ....[12]....
        /*5614*/ 	.word	0x00002db0
        /*5618*/ 	.word	0x000000ff
        /*561c*/ 	.word	0x00000000
        /*5620*/ 	.short	0x010a
        /*5622*/ 	.byte	0x07
	.zero		1


	//   ....[13]....
        /*5624*/ 	.word	0x00002e10
        /*5628*/ 	.word	0x000000ff
        /*562c*/ 	.word	0x00000000
        /*5630*/ 	.short	0x010a
        /*5632*/ 	.byte	0x07
	.zero		1


	//   ....[14]....
        /*5634*/ 	.word	0x000065d0
        /*5638*/ 	.word	0x000000ff
        /*563c*/ 	.word	0x00000000
        /*5640*/ 	.short	0x010a
        /*5642*/ 	.byte	0x0f
	.zero		1


	//   ....[15]....
        /*5644*/ 	.word	0x00006610
        /*5648*/ 	.word	0x000000ff
        /*564c*/ 	.word	0x00000000
        /*5650*/ 	.short	0x010a
        /*5652*/ 	.byte	0x0f
	.zero		1


	//   ....[16]....
        /*5654*/ 	.word	0x0000b2c0
        /*5658*/ 	.word	0x00000003
        /*565c*/ 	.word	0x00000000
        /*5660*/ 	.short	0x0101
        /*5662*/ 	.byte	0x3f
	.zero		1


	//   ....[17]....
        /*5664*/ 	.word	0x0000edc0
        /*5668*/ 	.word	0x00000000
        /*566c*/ 	.word	0x00000000
        /*5670*/ 	.short	0x0101
        /*5672*/ 	.byte	0x3f
	.zero		1


	//   ....[18]....
        /*5674*/ 	.word	0x00022940
        /*5678*/ 	.word	0x0000000c
        /*567c*/ 	.word	0x00000028
        /*5680*/ 	.short	0x010a
        /*5682*/ 	.byte	0x3f
	.zero		1


	//   ....[19]....
        /*5684*/ 	.word	0x00022cc0
        /*5688*/ 	.word	0x00000002
        /*568c*/ 	.word	0x00000068
        /*5690*/ 	.short	0x0101
        /*5692*/ 	.byte	0x3f
	.zero		1


	//   ....[20]....
        /*5694*/ 	.word	0x00023470
        /*5698*/ 	.word	0x00000003
        /*569c*/ 	.word	0x00000000
        /*56a0*/ 	.short	0x010a
        /*56a2*/ 	.byte	0x3f
	.zero		1


	//   ....[21]....
        /*56a4*/ 	.word	0x00023500
        /*56a8*/ 	.word	0x00000003
        /*56ac*/ 	.word	0x00000000
        /*56b0*/ 	.short	0x010a
        /*56b2*/ 	.byte	0x3f
	.zero		1


	//   ....[22]....
        /*56b4*/ 	.word	0x00023590
        /*56b8*/ 	.word	0x00000003
        /*56bc*/ 	.word	0x00000000
        /*56c0*/ 	.short	0x010a
        /*56c2*/ 	.byte	0x3f
	.zero		1


	//   ....[23]....
        /*56c4*/ 	.word	0x00023620
        /*56c8*/ 	.word	0x00000003
        /*56cc*/ 	.word	0x00000000
        /*56d0*/ 	.short	0x010a
        /*56d2*/ 	.byte	0x3f
	.zero		1


	//   ....[24]....
        /*56d4*/ 	.word	0x000236b0
        /*56d8*/ 	.word	0x00000003
        /*56dc*/ 	.word	0x00000000
        /*56e0*/ 	.short	0x010a
        /*56e2*/ 	.byte	0x3f
	.zero		1


	//   ....[25]....
        /*56e4*/ 	.word	0x00023720
        /*56e8*/ 	.word	0x00000003
        /*56ec*/ 	.word	0x00000000
        /*56f0*/ 	.short	0x010a
        /*56f2*/ 	.byte	0x3f
	.zero		1


	//   ....[26]....
        /*56f4*/ 	.word	0x00023790
        /*56f8*/ 	.word	0x00000000
        /*56fc*/ 	.word	0x00000000
        /*5700*/ 	.short	0x010a
        /*5702*/ 	.byte	0x3f
	.zero		1


	//   ....[27]....
        /*5704*/ 	.word	0x00023870
        /*5708*/ 	.word	0x0000000c
        /*570c*/ 	.word	0x00000028
        /*5710*/ 	.short	0x010a
        /*5712*/ 	.byte	0x3f
	.zero		1


	//   ....[28]....
        /*5714*/ 	.word	0x00023940
        /*5718*/ 	.word	0x00000003
        /*571c*/ 	.word	0x00000000
        /*5720*/ 	.short	0x010a
        /*5722*/ 	.byte	0x3f
	.zero		1


	//   ....[29]....
        /*5724*/ 	.word	0x00023990
        /*5728*/ 	.word	0x00000003
        /*572c*/ 	.word	0x00000000
        /*5730*/ 	.short	0x010a
        /*5732*/ 	.byte	0x3f
	.zero		1


	//   ....[30]....
        /*5734*/ 	.word	0x000239e0
        /*5738*/ 	.word	0x00000003
        /*573c*/ 	.word	0x00000000
        /*5740*/ 	.short	0x010a
        /*5742*/ 	.byte	0x3f
	.zero		1


	//   ....[31]....
        /*5744*/ 	.word	0x00023a30
        /*5748*/ 	.word	0x00000003
        /*574c*/ 	.word	0x00000000
        /*5750*/ 	.short	0x010a
        /*5752*/ 	.byte	0x3f
	.zero		1


	//----- nvinfo : EIATTR_NUM_MBARRIERS
	.align		4
.L_30:
        /*5754*/ 	.byte	0x03, 0x38
        /*5756*/ 	.short	0x000c


	//----- nvinfo : EIATTR_EXIT_INSTR_OFFSETS
	.align		4
        /*5758*/ 	.byte	0x04, 0x1c
        /*575a*/ 	.short	(.L_32 - .L_31)


	//   ....[0]....
.L_31:
        /*575c*/ 	.word	0x000009f0


	//   ....[1]....
        /*5760*/ 	.word	0x00001290


	//   ....[2]....
        /*5764*/ 	.word	0x00021f50


	//   ....[3]....
        /*5768*/ 	.word	0x000224f0


	//   ....[4]....
        /*576c*/ 	.word	0x00023700


	//----- nvinfo : EIATTR_MAX_THREADS
	.align		4
.L_32:
        /*5770*/ 	.byte	0x04, 0x05
        /*5772*/ 	.short	(.L_34 - .L_33)
.L_33:
        /*5774*/ 	.word	0x00000180
        /*5778*/ 	.word	0x00000001
        /*577c*/ 	.word	0x00000001


	//----- nvinfo : EIATTR_CRS_STACK_SIZE
	.align		4
.L_34:
        /*5780*/ 	.byte	0x04, 0x1e
        /*5782*/ 	.short	(.L_36 - .L_35)
.L_35:
        /*5784*/ 	.word	0x00000000


	//----- nvinfo : EIATTR_CBANK_PARAM_SIZE
	.align		4
.L_36:
        /*5788*/ 	.byte	0x03, 0x19
        /*578a*/ 	.short	0x0470


	//----- nvinfo : EIATTR_PARAM_CBANK
	.align		4
        /*578c*/ 	.byte	0x04, 0x0a
        /*578e*/ 	.short	(.L_38 - .L_37)
	.align		4
.L_37:
        /*5790*/ 	.word	index@(.nv.constant0._ZN7cutlass13device_kernelINS_4gemm6kernel13GemmUniversalIN4cute5tupleIJiiiiEEENS1_10collective13CollectiveMmaINS1_37MainloopSm90TmaGmmaWarpSpecializedFP8ILi5ENS5_IJNS4_1CILi2EEESB_NSA_ILi1EEEEEENS1_35KernelTmaWarpSpecializedCooperativeEEENS5_IJNSA_ILi256EEESG_NSA_ILi32EEEEEENS_12float_e5m2_tENS5_IJlSC_lEEESJ_SK_NS4_8TiledMMAINS4_8MMA_AtomIJNS4_4SM904GMMA31MMA_64x256x32_F32E5M2E5M2_SS_TNILNSO_7ScaleInE1ELSQ_1EEEEEENS4_6LayoutINS5_IJSB_SC_SC_EEENS5_IJSC_NSA_ILi0EEESV_EEEEENS5_IJNS4_10UnderscoreESY_SY_EEEEENS4_23SM90_TMA_LOAD_MULTICASTENS4_14ComposedLayoutINS4_7SwizzleILi1ELi4ELi3EEENS4_18smem_ptr_flag_bitsILi8EEENST_INS5_IJNSA_ILi8EEESH_EEENS5_IJSH_SC_EEEEEEEvNS4_8identityES11_S1B_vS1C_EENS_8epilogue10collective6detail29Sm90TmaWarpSpecializedAdapterINS1F_15DefaultEpilogueISJ_SK_SK_NS1E_6thread17LinearCombinationISJ_Li1EffLNS1J_9ScaleType4KindE0ELNS_15FloatRoundStyleE2ESJ_EENS1_15EpilogueDefaultEEEEEvvEEEEvNT_6ParamsE)
        /*5794*/ 	.short	0x0210
        /*5796*/ 	.short	0x0470


	//----- nvinfo : EIATTR_SW_WAR
	.align		4
.L_38:
        /*5798*/ 	.byte	0x04, 0x36
        /*579a*/ 	.short	(.L_40 - .L_39)
.L_39:
        /*579c*/ 	.word	0x00000008
.L_40:


//--------------------- .nv.callgraph             --------------------------
	.section	.nv.callgraph,"",@"SHT_CUDA_CALLGRAPH"
	.align	4
	.sectionentsize	8
	.align		4
        /*0000*/ 	.word	0x00000000
	.align		4
        /*0004*/ 	.word	0xffffffff
	.align		4
        /*0008*/ 	.word	0x00000000
	.align		4
        /*000c*/ 	.word	0xfffffffe
	.align		4
        /*0010*/ 	.word	0x00000000
	.align		4
        /*0014*/ 	.word	0xfffffffd
	.align		4
        /*0018*/ 	.word	0x00000000
	.align		4
        /*001c*/ 	.word	0xfffffffc


//--------------------- .nv.constant4             --------------------------
	.section	.nv.constant4,"a",@progbits
	.align	8
	.align		8
.nv.constant4:
        /*0000*/ 	.dword	_ZN39_INTERNAL_c230f4c4_4_k_cu_7c38190b_59134cuda3std3__45__cpo5beginE
	.align		8
        /*0008*/ 	.dword	_ZN39_INTERNAL_c230f4c4_4_k_cu_7c38190b_59134cuda3std3__45__cpo3endE
	.align		8
        /*0010*/ 	.dword	_ZN39_INTERNAL_c230f4c4_4_k_cu_7c38190b_59134cuda3std3__45__cpo6cbeginE
	.align		8
        /*0018*/ 	.dword	_ZN39_INTERNAL_c230f4c4_4_k_cu_7c38190b_59134cuda3std3__45__cpo4cendE
	.align		8
        /*0020*/ 	.dword	_ZN39_INTERNAL_c230f4c4_4_k_cu_7c38190b_59134cuda3std3__441_GLOBAL__N__c230f4c4_4_k_cu_7c38190b_59136ignoreE
	.align		8
        /*0028*/ 	.dword	_ZN39_INTERNAL_c230f4c4_4_k_cu_7c38190b_59134cuda3std3__419piecewise_constructE
	.align		8
        /*0030*/ 	.dword	_ZN39_INTERNAL_c230f4c4_4_k_cu_7c38190b_59134cuda3std3__48in_placeE
	.align		8
        /*0038*/ 	.dword	_ZN39_INTERNAL_c230f4c4_4_k_cu_7c38190b_59134cuda3std6ranges3__45__cpo4swapE
	.align		8
        /*0040*/ 	.dword	_ZN39_INTERNAL_c230f4c4_4_k_cu_7c38190b_59134cuda3std6ranges3__45__cpo9iter_moveE
	.align		8
        /*0048*/ 	.dword	_ZN39_INTERNAL_c230f4c4_4_k_cu_7c38190b_59134cute7productE
	.align		8
        /*0050*/ 	.dword	_ZN39_INTERNAL_c230f4c4_4_k_cu_7c38190b_59134cute1_E


//--------------------- .text._ZN7cutlass13device_kernelINS_4gemm6kernel13GemmUniversalIN4cute5tupleIJiiiiEEENS1_10collective13CollectiveMmaINS1_37MainloopSm90TmaGmmaWarpSpecializedFP8ILi5ENS5_IJNS4_1CILi2EEESB_NSA_ILi1EEEEEENS1_35KernelTmaWarpSpecializedCooperativeEEENS5_IJNSA_ILi256EEESG_NSA_ILi32EEEEEENS_12float_e5m2_tENS5_IJlSC_lEEESJ_SK_NS4_8TiledMMAINS4_8MMA_AtomIJNS4_4SM904GMMA31MMA_64x256x32_F32E5M2E5M2_SS_TNILNSO_7ScaleInE1ELSQ_1EEEEEENS4_6LayoutINS5_IJSB_SC_SC_EEENS5_IJSC_NSA_ILi0EEESV_EEEEENS5_IJNS4_10UnderscoreESY_SY_EEEEENS4_23SM90_TMA_LOAD_MULTICASTENS4_14ComposedLayoutINS4_7SwizzleILi1ELi4ELi3EEENS4_18smem_ptr_flag_bitsILi8EEENST_INS5_IJNSA_ILi8EEESH_EEENS5_IJSH_SC_EEEEEEEvNS4_8identityES11_S1B_vS1C_EENS_8epilogue10collective6detail29Sm90TmaWarpSpecializedAdapterINS1F_15DefaultEpilogueISJ_SK_SK_NS1E_6thread17LinearCombinationISJ_Li1EffLNS1J_9ScaleType4KindE0ELNS_15FloatRoundStyleE2ESJ_EENS1_15EpilogueDefaultEEEEEvvEEEEvNT_6ParamsE --------------------------
	.section	.text._ZN7cutlass13device_kernelINS_4gemm6kernel13GemmUniversalIN4cute5tupleIJiiiiEEENS1_10collective13CollectiveMmaINS1_37MainloopSm90TmaGmmaWarpSpecializedFP8ILi5ENS5_IJNS4_1CILi2EEESB_NSA_ILi1EEEEEENS1_35KernelTmaWarpSpecializedCooperativeEEENS5_IJNSA_ILi256EEESG_NSA_ILi32EEEEEENS_12float_e5m2_tENS5_IJlSC_lEEESJ_SK_NS4_8TiledMMAINS4_8MMA_AtomIJNS4_4SM904GMMA31MMA_64x256x32_F32E5M2E5M2_SS_TNILNSO_7ScaleInE1ELSQ_1EEEEEENS4_6LayoutINS5_IJSB_SC_SC_EEENS5_IJSC_NSA_ILi0EEESV_EEEEENS5_IJNS4_10UnderscoreESY_SY_EEEEENS4_23SM90_TMA_LOAD_MULTICASTENS4_14ComposedLayoutINS4_7SwizzleILi1ELi4ELi3EEENS4_18smem_ptr_flag_bitsILi8EEENST_INS5_IJNSA_ILi8EEESH_EEENS5_IJSH_SC_EEEEEEEvNS4_8identityES11_S1B_vS1C_EENS_8epilogue10collective6detail29Sm90TmaWarpSpecializedAdapterINS1F_15DefaultEpilogueISJ_SK_SK_NS1E_6thread17LinearCombinationISJ_Li1EffLNS1J_9ScaleType4KindE0ELNS_15FloatRoundStyleE2ESJ_EENS1_15EpilogueDefaultEEEEEvvEEEEvNT_6ParamsE,"ax",@progbits
	.align	128
.text._ZN7cutlass13device_kernelINS_4gemm6kernel13GemmUniversalIN4cute5tupleIJiiiiEEENS1_10collective13CollectiveMmaINS1_37MainloopSm90TmaGmmaWarpSpecializedFP8ILi5ENS5_IJNS4_1CILi2EEESB_NSA_ILi1EEEEEENS1_35KernelTmaWarpSpecializedCooperativeEEENS5_IJNSA_ILi256EEESG_NSA_ILi32EEEEEENS_12float_e5m2_tENS5_IJlSC_lEEESJ_SK_NS4_8TiledMMAINS4_8MMA_AtomIJNS4_4SM904GMMA31MMA_64x256x32_F32E5M2E5M2_SS_TNILNSO_7ScaleInE1ELSQ_1EEEEEENS4_6LayoutINS5_IJSB_SC_SC_EEENS5_IJSC_NSA_ILi0EEESV_EEEEENS5_IJNS4_10UnderscoreESY_SY_EEEEENS4_23SM90_TMA_LOAD_MULTICASTENS4_14ComposedLayoutINS4_7SwizzleILi1ELi4ELi3EEENS4_18smem_ptr_flag_bitsILi8EEENST_INS5_IJNSA_ILi8EEESH_EEENS5_IJSH_SC_EEEEEEEvNS4_8identityES11_S1B_vS1C_EENS_8epilogue10collective6detail29Sm90TmaWarpSpecializedAdapterINS1F_15DefaultEpilogueISJ_SK_SK_NS1E_6thread17LinearCombinationISJ_Li1EffLNS1J_9ScaleType4KindE0ELNS_15FloatRoundStyleE2ESJ_EENS1_15EpilogueDefaultEEEEEvvEEEEvNT_6ParamsE:
        .type           _ZN7cutlass13device_kernelINS_4gemm6kernel13GemmUniversalIN4cute5tupleIJiiiiEEENS1_10collective13CollectiveMmaINS1_37MainloopSm90TmaGmmaWarpSpecializedFP8ILi5ENS5_IJNS4_1CILi2EEESB_NSA_ILi1EEEEEENS1_35KernelTmaWarpSpecializedCooperativeEEENS5_IJNSA_ILi256EEESG_NSA_ILi32EEEEEENS_12float_e5m2_tENS5_IJlSC_lEEESJ_SK_NS4_8TiledMMAINS4_8MMA_AtomIJNS4_4SM904GMMA31MMA_64x256x32_F32E5M2E5M2_SS_TNILNSO_7ScaleInE1ELSQ_1EEEEEENS4_6LayoutINS5_IJSB_SC_SC_EEENS5_IJSC_NSA_ILi0EEESV_EEEEENS5_IJNS4_10UnderscoreESY_SY_EEEEENS4_23SM90_TMA_LOAD_MULTICASTENS4_14ComposedLayoutINS4_7SwizzleILi1ELi4ELi3EEENS4_18smem_ptr_flag_bitsILi8EEENST_INS5_IJNSA_ILi8EEESH_EEENS5_IJSH_SC_EEEEEEEvNS4_8identityES11_S1B_vS1C_EENS_8epilogue10collective6detail29Sm90TmaWarpSpecializedAdapterINS1F_15DefaultEpilogueISJ_SK_SK_NS1E_6thread17LinearCombinationISJ_Li1EffLNS1J_9ScaleType4KindE0ELNS_15FloatRoundStyleE2ESJ_EENS1_15EpilogueDefaultEEEEEvvEEEEvNT_6ParamsE,@function
        .size           _ZN7cutlass13device_kernelINS_4gemm6kernel13GemmUniversalIN4cute5tupleIJiiiiEEENS1_10collective13CollectiveMmaINS1_37MainloopSm90TmaGmmaWarpSpecializedFP8ILi5ENS5_IJNS4_1CILi2EEESB_NSA_ILi1EEEEEENS1_35KernelTmaWarpSpecializedCooperativeEEENS5_IJNSA_ILi256EEESG_NSA_ILi32EEEEEENS_12float_e5m2_tENS5_IJlSC_lEEESJ_SK_NS4_8TiledMMAINS4_8MMA_AtomIJNS4_4SM904GMMA31MMA_64x256x32_F32E5M2E5M2_SS_TNILNSO_7ScaleInE1ELSQ_1EEEEEENS4_6LayoutINS5_IJSB_SC_SC_EEENS5_IJSC_NSA_ILi0EEESV_EEEEENS5_IJNS4_10UnderscoreESY_SY_EEEEENS4_23SM90_TMA_LOAD_MULTICASTENS4_14ComposedLayoutINS4_7SwizzleILi1ELi4ELi3EEENS4_18smem_ptr_flag_bitsILi8EEENST_INS5_IJNSA_ILi8EEESH_EEENS5_IJSH_SC_EEEEEEEvNS4_8identityES11_S1B_vS1C_EENS_8epilogue10collective6detail29Sm90TmaWarpSpecializedAdapterINS1F_15DefaultEpilogueISJ_SK_SK_NS1E_6thread17LinearCombinationISJ_Li1EffLNS1J_9ScaleType4KindE0ELNS_15FloatRoundStyleE2ESJ_EENS1_15EpilogueDefaultEEEEEvvEEEEvNT_6ParamsE,(.L_x_592 - _ZN7cutlass13device_kernelINS_4gemm6kernel13GemmUniversalIN4cute5tupleIJiiiiEEENS1_10collective13CollectiveMmaINS1_37MainloopSm90TmaGmmaWarpSpecializedFP8ILi5ENS5_IJNS4_1CILi2EEESB_NSA_ILi1EEEEEENS1_35KernelTmaWarpSpecializedCooperativeEEENS5_IJNSA_ILi256EEESG_NSA_ILi32EEEEEENS_12float_e5m2_tENS5_IJlSC_lEEESJ_SK_NS4_8TiledMMAINS4_8MMA_AtomIJNS4_4SM904GMMA31MMA_64x256x32_F32E5M2E5M2_SS_TNILNSO_7ScaleInE1ELSQ_1EEEEEENS4_6LayoutINS5_IJSB_SC_SC_EEENS5_IJSC_NSA_ILi0EEESV_EEEEENS5_IJNS4_10UnderscoreESY_SY_EEEEENS4_23SM90_TMA_LOAD_MULTICASTENS4_14ComposedLayoutINS4_7SwizzleILi1ELi4ELi3EEENS4_18smem_ptr_flag_bitsILi8EEENST_INS5_IJNSA_ILi8EEESH_EEENS5_IJSH_SC_EEEEEEEvNS4_8identityES11_S1B_vS1C_EENS_8epilogue10collective6detail29Sm90TmaWarpSpecializedAdapterINS1F_15DefaultEpilogueISJ_SK_SK_NS1E_6thread17LinearCombinationISJ_Li1EffLNS1J_9ScaleType4KindE0ELNS_15FloatRoundStyleE2ESJ_EENS1_15EpilogueDefaultEEEEEvvEEEEvNT_6ParamsE)
        .other          _ZN7cutlass13device_kernelINS_4gemm6kernel13GemmUniversalIN4cute5tupleIJiiiiEEENS1_10collective13CollectiveMmaINS1_37MainloopSm90TmaGmmaWarpSpecializedFP8ILi5ENS5_IJNS4_1CILi2EEESB_NSA_ILi1EEEEEENS1_35KernelTmaWarpSpecializedCooperativeEEENS5_IJNSA_ILi256EEESG_NSA_ILi32EEEEEENS_12float_e5m2_tENS5_IJlSC_lEEESJ_SK_NS4_8TiledMMAINS4_8MMA_AtomIJNS4_4SM904GMMA31MMA_64x256x32_F32E5M2E5M2_SS_TNILNSO_7ScaleInE1ELSQ_1EEEEEENS4_6LayoutINS5_IJSB_SC_SC_EEENS5_IJSC_NSA_ILi0EEESV_EEEEENS5_IJNS4_10UnderscoreESY_SY_EEEEENS4_23SM90_TMA_LOAD_MULTICASTENS4_14ComposedLayoutINS4_7SwizzleILi1ELi4ELi3EEENS4_18smem_ptr_flag_bitsILi8EEENST_INS5_IJNSA_ILi8EEESH_EEENS5_IJSH_SC_EEEEEEEvNS4_8identityES11_S1B_vS1C_EENS_8epilogue10collective6detail29Sm90TmaWarpSpecializedAdapterINS1F_15DefaultEpilogueISJ_SK_SK_NS1E_6thread17LinearCombinationISJ_Li1EffLNS1J_9ScaleType4KindE0ELNS_15FloatRoundStyleE2ESJ_EENS1_15EpilogueDefaultEEEEEvvEEEEvNT_6ParamsE,@"STO_CUDA_ENTRY STV_DEFAULT"
_ZN7cutlass13device_kernelINS_4gemm6kernel13GemmUniversalIN4cute5tupleIJiiiiEEENS1_10collective13CollectiveMmaINS1_37MainloopSm90TmaGmmaWarpSpecializedFP8ILi5ENS5_IJNS4_1CILi2EEESB_NSA_ILi1EEEEEENS1_35KernelTmaWarpSpecializedCooperativeEEENS5_IJNSA_ILi256EEESG_NSA_ILi32EEEEEENS_12float_e5m2_tENS5_IJlSC_lEEESJ_SK_NS4_8TiledMMAINS4_8MMA_AtomIJNS4_4SM904GMMA31MMA_64x256x32_F32E5M2E5M2_SS_TNILNSO_7ScaleInE1ELSQ_1EEEEEENS4_6LayoutINS5_IJSB_SC_SC_EEENS5_IJSC_NSA_ILi0EEESV_EEEEENS5_IJNS4_10UnderscoreESY_SY_EEEEENS4_23SM90_TMA_LOAD_MULTICASTENS4_14ComposedLayoutINS4_7SwizzleILi1ELi4ELi3EEENS4_18smem_ptr_flag_bitsILi8EEENST_INS5_IJNSA_ILi8EEESH_EEENS5_IJSH_SC_EEEEEEEvNS4_8identityES11_S1B_vS1C_EENS_8epilogue10collective6detail29Sm90TmaWarpSpecializedAdapterINS1F_15DefaultEpilogueISJ_SK_SK_NS1E_6thread17LinearCombinationISJ_Li1EffLNS1J_9ScaleType4KindE0ELNS_15FloatRoundStyleE2ESJ_EENS1_15EpilogueDefaultEEEEEvvEEEEvNT_6ParamsE:
[----:B------:R-:W0:Y:S02]  /*0000*/  LDC R1, c[0x0][0x28] ;  /* 0x00000a00ff017b82 */ /* 0x000e240000000800 */
[----:B0-----:R-:W-:Y:S01]  /*0010*/  VIADD R1, R1, 0xfffff988 ;  /* 0xfffff98801017836 */ /* 0x001fe20000000000 */
[----:B------:R-:W0:Y:S01]  /*0020*/  S2R R4, SR_TID.X ;  /* 0x0000000000047919 */ /* 0x000e220000002100 */
[----:B------:R-:W-:Y:S01]  /*0030*/  ELECT P0, URZ, PT ;  /* 0x00000000003f782f */ /* 0x000fe20003800000 */
[----:B------:R-:W-:Y:S01]  /*0040*/  BSSY B0, `(.L_x_0) ;  /* 0x0000015000007945 */ /* 0x000fe20003800000 */
[--C-:B0-----:R-:W-:Y:S02]  /*0050*/  SHF.R.U32.HI R0, RZ, 0x5, R4.reuse ;  /* 0x00000005ff007819 */ /* 0x101fe40000011604 */
[----:B------:R-:W-:-:S03]  /*0060*/  SHF.R.U32.HI R2, RZ, 0x7, R4 ;  /* 0x00000007ff027819 */ /* 0x000fc60000011604 */
[----:B------:R-:W0:Y:S04]  /*0070*/  SHFL.IDX PT, R3, R0, RZ, 0x1f ;  /* 0x00001fff00037589 */ /* 0x000e2800000e0000 */
[----:B------:R-:W1:Y:S01]  /*0080*/  SHFL.IDX PT, R2, R2, RZ, 0x1f ;  /* 0x00001fff02027589 */ /* 0x000e6200000e0000 */
[----:B0-----:R-:W-:Y:S02]  /*0090*/  R2UR UR4, R3 ;  /* 0x00000000030472ca */ /* 0x001fe400000e0000 */
[----:B-1----:R-:W-:-:S11]  /*00a0*/  R2UR UR6, R2 ;  /* 0x00000000020672ca */ /* 0x002fd600000e0000 */
[----:B------:R-:W-:Y:S02]  /*00b0*/  USHF.R.S32.HI UR5, URZ, 0x1f, UR4 ;  /* 0x0000001f3f057899 */ /* 0x000fe40008011404 */
[----:B------:R-:W-:Y:S02]  /*00c0*/  ISETP.NE.OR P0, PT, RZ, UR4, !P0 ;  /* 0x00000004ff007c0c */ /* 0x000fe4000c705670 */
[----:B------:R-:W-:-:S04]  /*00d0*/  ULEA.HI UR5, UR5, UR4, URZ, 0x2 ;  /* 0x0000000405057291 */ /* 0x000fc8000f8f103f */
[----:B------:R-:W-:-:S04]  /*00e0*/  ULOP3.LUT UR5, UR5, 0xfffffffc, URZ, 0xc0, !UPT ;  /* 0xfffffffc05057892 */ /* 0x000fc8000f8ec03f */
[----:B------:R-:W-:-:S03]  /*00f0*/  UIADD3 UR8, UR4, -UR5, URZ ;  /* 0x8000000504087290 */ /* 0x000fc6000fffe03f */
[----:B------:R-:W-:Y:S09]  /*0100*/  @P0 BRA `(.L_x_1) ;  /* 0x0000000000200947 */ /* 0x000ff20003800000 */
[----:B------:R-:W-:Y:S02]  /*0110*/  ULDC.64 UR4, c[0x0][0x198] ;  /* 0x0000660000047ab9 */ /* 0x000fe40000000a00 */
[----:B------:R-:W-:Y:S02]  /*0120*/  UIADD3 UR10, UP0, UR4, 0xf0, URZ ;  /* 0x000000f0040a7890 */ /* 0x000fe4000ff1e03f */
[----:B------:R-:W-:Y:S02]  /*0130*/  UIADD3 UR4, UP1, UR4, 0x1f0, URZ ;  /* 0x000001f004047890 */ /* 0x000fe4000ff3e03f */
[----:B------:R-:W-:Y:S02]  /*0140*/  UIADD3.X UR11, URZ, UR5, URZ, UP0, !UPT ;  /* 0x000000053f0b7290 */ /* 0x000fe400087fe43f */
[----:B------:R-:W-:-:S07]  /*0150*/  UIADD3.X UR5, URZ, UR5, URZ, UP1, !UPT ;  /* 0x000000053f057290 */ /* 0x000fce0008ffe43f */
[----:B------:R0:W-:Y:S02]  /*0160*/  UTMACCTL.PF [UR10] ;  /* 0x000000000a0079b9 */ /* 0x0001e40008040000 */
[----:B------:R0:W-:Y:S02]  /*0170*/  UTMACCTL.PF [UR4] ;  /* 0x00000000040079b9 */ /* 0x0001e40008040000 */
[----:B0-----:R-:W-:Y:S01]  /*0180*/  NOP ;  /* 0x0000000000007918 */ /* 0x001fe20000000000 */
.L_x_1:
[----:B------:R-:W-:Y:S05]  /*0190*/  BSYNC B0 ;  /* 0x0000000000007941 */ /* 0x000fea0003800000 */
.L_x_0:
[----:B------:R-:W0:Y:S01]  /*01a0*/  SHFL.IDX PT, R3, R0, RZ, 0x1f ;  /* 0x00001fff00037589 */ /* 0x000e2200000e0000 */
[----:B------:R-:W-:Y:S01]  /*01b0*/  UISETP.NE.AND UP0, UPT, UR8, 0x3, UPT ;  /* 0x000000030800788c */ /* 0x000fe2000bf05270 */
[----:B------:R-:W-:Y:S01]  /*01c0*/  ISETP.NE.AND P1, PT, RZ, UR6, PT ;  /* 0x00000006ff007c0c */ /* 0x000fe2000bf25270 */
[----:B------:R-:W-:Y:S02]  /*01d0*/  UIADD3 UR10, UR6, -0x1, URZ ;  /* 0xffffffff060a7890 */ /* 0x000fe4000fffe03f */
[----:B------:R-:W-:Y:S02]  /*01e0*/  UISETP.EQ.OR UP0, UPT, UR8, URZ, !UP0 ;  /* 0x0000003f0800728c */ /* 0x000fe4000c702670 */
[----:B------:R-:W-:Y:S02]  /*01f0*/  UISETP.GE.U32.AND UP1, UPT, UR10, 0x2, UPT ;  /* 0x000000020a00788c */ /* 0x000fe4000bf26070 */
[----:B------:R-:W-:-:S04]  /*0200*/  UISETP.EQ.AND UP0, UPT, UR6, URZ, UP0 ;  /* 0x0000003f0600728c */ /* 0x000fc80008702270 */
[----:B------:R-:W-:-:S04]  /*0210*/  USEL UR13, URZ, 0x1, !UP0 ;  /* 0x000000013f0d7887 */ /* 0x000fc8000c000000 */
[----:B------:R-:W-:Y:S01]  /*0220*/  USEL UR13, UR13, 0x2, UP1 ;  /* 0x000000020d0d7887 */ /* 0x000fe20008800000 */
[----:B0-----:R-:W-:-:S13]  /*0230*/  ISETP.NE.AND P0, PT, R3, RZ, PT ;  /* 0x000000ff0300720c */ /* 0x001fda0003f05270 */
[----:B------:R-:W-:Y:S05]  /*0240*/  @P0 BRA `(.L_x_2) ;  /* 0x0000000000600947 */ /* 0x000fea0003800000 */
[----:B------:R-:W0:Y:S01]  /*0250*/  S2UR UR9, SR_CgaCtaId ;  /* 0x00000000000979c3 */ /* 0x000e220000008800 */
[----:B------:R-:W-:Y:S01]  /*0260*/  UMOV UR4, 0x400 ;  /* 0x0000040000047882 */ /* 0x000fe20000000000 */
[----:B------:R-:W-:Y:S01]  /*0270*/  UMOV UR5, 0x1 ;  /* 0x0000000100057882 */ /* 0x000fe20000000000 */
[----:B------:R-:W-:Y:S01]  /*0280*/  UMOV UR6, 0x6 ;  /* 0x0000000600067882 */ /* 0x000fe20000000000 */
[----:B------:R-:W-:Y:S01]  /*0290*/  ELECT P0, URZ, PT ;  /* 0x00000000003f782f */ /* 0x000fe20003800000 */
[----:B------:R-:W-:-:S04]  /*02a0*/  UIADD3 UR6, -UR6, 0x100000, URZ ;  /* 0x0010000006067890 */ /* 0x000fc8000fffe13f */
[----:B------:R-:W-:Y:S02]  /*02b0*/  USHF.L.U32 UR7, UR6, 0xb, URZ ;  /* 0x0000000b06077899 */ /* 0x000fe4000800063f */
[----:B------:R-:W-:Y:S02]  /*02c0*/  USHF.L.U32 UR6, UR6, 0x1, URZ ;  /* 0x0000000106067899 */ /* 0x000fe4000800063f */
[----:B0-----:R-:W-:Y:S02]  /*02d0*/  ULEA UR9, UR9, UR4, 0x18 ;  /* 0x0000000409097291 */ /* 0x001fe4000f8ec03f */
[----:B------:R-:W-:-:S04]  /*02e0*/  UIADD3 UR4, -UR5, 0x100000, URZ ;  /* 0x0010000005047890 */ /* 0x000fc8000fffe13f */
[----:B------:R-:W-:Y:S02]  /*02f0*/  USHF.L.U32 UR5, UR4, 0xb, URZ ;  /* 0x0000000b04057899 */ /* 0x000fe4000800063f */
[----:B------:R-:W-:Y:S01]  /*0300*/  USHF.L.U32 UR4, UR4, 0x1, URZ ;  /* 0x0000000104047899 */ /* 0x000fe2000800063f */
[----:B------:R-:W0:Y:S11]  /*0310*/  FENCE.VIEW.ASYNC.S ;  /* 0x00000000000073c6 */ /* 0x000e360000000000 */
[----:B0-----:R0:W1:Y:S01]  /*0320*/  SYNCS.EXCH.64 URZ, [UR9], UR4 ;  /* 0x00000004093f75b2 */ /* 0x0010620008000100 */
[----:B------:R0:W2:Y:S01]  /*0330*/  SYNCS.EXCH.64 URZ, [UR9+0x28], UR6 ;  /* 0x00002806093f75b2 */ /* 0x0000a20008000100 */
[----:B------:R0:W3:Y:S01]  /*0340*/  SYNCS.EXCH.64 URZ, [UR9+0x8], UR4 ;  /* 0x00000804093f75b2 */ /* 0x0000e20008000100 */
[----:B------:R0:W4:Y:S01]  /*0350*/  SYNCS.EXCH.64 URZ, [UR9+0x30], UR6 ;  /* 0x00003006093f75b2 */ /* 0x0001220008000100 */
[----:B------:R0:W0:Y:S01]  /*0360*/  SYNCS.EXCH.64 URZ, [UR9+0x10], UR4 ;  /* 0x00001004093f75b2 */ /* 0x0000220008000100 */
[----:B------:R0:W0:Y:S01]  /*0370*/  SYNCS.EXCH.64 URZ, [UR9+0x38], UR6 ;  /* 0x00003806093f75b2 */ /* 0x0000220008000100 */
[----:B------:R0:W0:Y:S01]  /*0380*/  SYNCS.EXCH.64 URZ, [UR9+0x18], UR4 ;  /* 0x00001804093f75b2 */ /* 0x0000220008000100 */
[----:B------:R0:W0:Y:S01]  /*0390*/  SYNCS.EXCH.64 URZ, [UR9+0x40], UR6 ;  /* 0x00004006093f75b2 */ /* 0x0000220008000100 */
[----:B------:R0:W0:Y:S01]  /*03a0*/  SYNCS.EXCH.64 URZ, [UR9+0x20], UR4 ;  /* 0x00002004093f75b2 */ /* 0x0000220008000100 */
[----:B------:R0:W0:Y:S01]  /*03b0*/  SYNCS.EXCH.64 URZ, [UR9+0x48], UR6 ;  /* 0x00004806093f75b2 */ /* 0x0000220008000100 */
[----:B------:R-:W-:Y:S01]  /*03c0*/  NOP ;  /* 0x0000000000007918 */ /* 0x000fe20000000000 */
.L_x_2:
[----:B------:R-:W-:Y:S01]  /*03d0*/  SHF.R.S32.HI R2, RZ, 0x1f, R4 ;  /* 0x0000001fff027819 */ /* 0x000fe20000011404 */
[----:B------:R-:W5:Y:S01]  /*03e0*/  SHFL.IDX PT, R0, R0, RZ, 0x1f ;  /* 0x00001fff00007589 */ /* 0x000f6200000e0000 */
[----:B0-----:R-:W0:Y:S01]  /*03f0*/  S2UR UR9, SR_CTAID.X ;  /* 0x00000000000979c3 */ /* 0x001e220000002500 */
[----:B------:R-:W-:Y:S02]  /*0400*/  ELECT P0, URZ, PT ;  /* 0x00000000003f782f */ /* 0x000fe40003800000 */
[----:B------:R-:W-:Y:S01]  /*0410*/  LEA.HI R2, R2, R4, RZ, 0x7 ;  /* 0x0000000402027211 */ /* 0x000fe200078f38ff */
[----:B------:R-:W-:Y:S01]  /*0420*/  ULDC UR4, c[0x0][0x150] ;  /* 0x0000540000047ab9 */ /* 0x000fe20000000800 */
[----:B------:R-:W-:Y:S01]  /*0430*/  SHF.R.S32.HI R6, RZ, 0x1f, R3 ;  /* 0x0000001fff067819 */ /* 0x000fe20000011403 */
[----:B------:R-:W-:Y:S01]  /*0440*/  NOP ;  /* 0x0000000000007918 */ /* 0x000fe20000000000 */
[----:B------:R-:W-:Y:S01]  /*0450*/  LOP3.LUT R2, R2, 0xffffff80, RZ, 0xc0, !PT ;  /* 0xffffff8002027812 */ /* 0x000fe200078ec0ff */
[----:B------:R-:W-:Y:S01]  /*0460*/  NOP ;  /* 0x0000000000007918 */ /* 0x000fe20000000000 */
[----:B------:R-:W-:Y:S01]  /*0470*/  LEA.HI R6, R6, R3, RZ, 0x2 ;  /* 0x0000000306067211 */ /* 0x000fe200078f10ff */
[----:B------:R-:W1:Y:S02]  /*0480*/  LDC R8, c[0x0][0x144] ;  /* 0x00005100ff087b82 */ /* 0x000e640000000800 */
[----:B------:R-:W-:Y:S01]  /*0490*/  IMAD.IADD R4, R4, 0x1, -R2 ;  /* 0x0000000104047824 */ /* 0x000fe200078e0a02 */
[----:B------:R-:W-:Y:S01]  /*04a0*/  LOP3.LUT R6, R6, 0x3ffffffc, RZ, 0xc0, !PT ;  /* 0x3ffffffc06067812 */ /* 0x000fe200078ec0ff */
[----:B------:R-:W2:Y:S03]  /*04b0*/  S2R R2, SR_CTAID.Y ;  /* 0x0000000000027919 */ /* 0x000ea60000002600 */
[----:B------:R-:W-:Y:S01]  /*04c0*/  SHF.R.S32.HI R5, RZ, 0x1f, R4 ;  /* 0x0000001fff057819 */ /* 0x000fe20000011404 */
[----:B------:R-:W-:Y:S01]  /*04d0*/  IMAD.IADD R6, R3, 0x1, -R6 ;  /* 0x0000000103067824 */ /* 0x000fe200078e0a06 */
[----:B------:R-:W3:Y:S02]  /*04e0*/  LDC R13, c[0x0][0x148] ;  /* 0x00005200ff0d7b82 */ /* 0x000ee40000000800 */
[----:B------:R-:W-:-:S02]  /*04f0*/  LEA.HI R5, R5, R4, RZ, 0x3 ;  /* 0x0000000405057211 */ /* 0x000fc400078f18ff */
[----:B-----5:R-:W-:Y:S02]  /*0500*/  ISETP.NE.OR P0, PT, R0, RZ, !P0 ;  /* 0x000000ff0000720c */ /* 0x020fe40004705670 */
[--C-:B------:R-:W-:Y:S02]  /*0510*/  SHF.R.S32.HI R0, RZ, 0x3, R5.reuse ;  /* 0x00000003ff007819 */ /* 0x100fe40000011405 */
[----:B------:R-:W-:Y:S02]  /*0520*/  SHF.R.S32.HI R5, RZ, 0x1f, R5 ;  /* 0x0000001fff057819 */ /* 0x000fe40000011405 */
[----:B0-----:R-:W-:Y:S02]  /*0530*/  I2FP.F32.U32 R7, UR9 ;  /* 0x0000000900077c45 */ /* 0x001fe40008201000 */
[----:B------:R-:W-:-:S03]  /*0540*/  LEA.HI R5, R5, R0, RZ, 0x2 ;  /* 0x0000000005057211 */ /* 0x000fc600078f10ff */
[----:B------:R-:W-:Y:S01]  /*0550*/  FMUL R7, R7, UR4 ;  /* 0x0000000407077c20 */ /* 0x000fe20008400000 */
[----:B------:R-:W-:Y:S01]  /*0560*/  LOP3.LUT R5, R5, 0xfffffffc, RZ, 0xc0, !PT ;  /* 0xfffffffc05057812 */ /* 0x000fe200078ec0ff */
[----:B------:R-:W-:Y:S01]  /*0570*/  VOTEU.ALL UP0, P0 ;  /* 0x00000000003f7886 */ /* 0x000fe20000000000 */
[----:B------:R-:W-:Y:S01]  /*0580*/  ULDC UR4, c[0x0][0x154] ;  /* 0x0000550000047ab9 */ /* 0x000fe20000000800 */
[----:B------:R-:W-:Y:S02]  /*0590*/  VOTEU.ALL UP1, P0 ;  /* 0x00000000003f7886 */ /* 0x000fe40000020000 */
[----:B------:R-:W0:Y:S01]  /*05a0*/  F2I.U32.TRUNC.NTZ R7, R7 ;  /* 0x0000000700077305 */ /* 0x000e22000020f000 */
[----:B------:R-:W-:Y:S01]  /*05b0*/  IMAD.IADD R5, R0, 0x1, -R5 ;  /* 0x0000000100057824 */ /* 0x000fe200078e0a05 */
[----:B------:R-:W5:Y:S01]  /*05c0*/  @!UP0 S2UR UR7, SR_CgaCtaId ;  /* 0x00000000000789c3 */ /* 0x000f620000008800 */
[----:B------:R-:W-:Y:S02]  /*05d0*/  @!UP0 UMOV UR6, 0x400 ;  /* 0x0000040000068882 */ /* 0x000fe40000000000 */
[----:B------:R-:W-:Y:S01]  /*05e0*/  IMAD R5, R6, 0x4, R5 ;  /* 0x0000000406057824 */ /* 0x000fe200078e0205 */
[----:B--2---:R-:W-:-:S04]  /*05f0*/  I2FP.F32.U32 R6, R2 ;  /* 0x0000000200067245 */ /* 0x004fc80000201000 */
[----:B------:R-:W-:Y:S01]  /*0600*/  LEA.HI R0, R5, R5, RZ, 0x1 ;  /* 0x0000000505007211 */ /* 0x000fe200078f08ff */
[----:B------:R-:W-:Y:S01]  /*0610*/  FMUL R6, R6, UR4 ;  /* 0x0000000406067c20 */ /* 0x000fe20008400000 */
[----:B------:R-:W-:Y:S02]  /*0620*/  UMOV UR4, 0x20 ;  /* 0x0000002000047882 */ /* 0x000fe40000000000 */
[----:B------:R-:W-:Y:S01]  /*0630*/  LOP3.LUT R0, R0, 0xfffffffe, RZ, 0xc0, !PT ;  /* 0xfffffffe00007812 */ /* 0x000fe200078ec0ff */
[----:B0-----:R-:W-:Y:S01]  /*0640*/  IMAD.MOV R11, RZ, RZ, -R7 ;  /* 0x000000ffff0b7224 */ /* 0x001fe200078e0a07 */
[----:B------:R-:W-:-:S04]  /*0650*/  @!UP0 UIADD3 UR4, -UR4, 0x100000, URZ ;  /* 0x0010000004048890 */ /* 0x000fc8000fffe13f */
[----:B------:R-:W-:Y:S02]  /*0660*/  @!UP0 USHF.L.U32 UR5, UR4, 0xb, URZ ;  /* 0x0000000b04058899 */ /* 0x000fe4000800063f */
[----:B------:R-:W-:Y:S01]  /*0670*/  @!UP0 USHF.L.U32 UR4, UR4, 0x1, URZ ;  /* 0x0000000104048899 */ /* 0x000fe2000800063f */
[----:B------:R-:W0:Y:S01]  /*0680*/  F2I.U32.TRUNC.NTZ R6, R6 ;  /* 0x0000000600067305 */ /* 0x000e22000020f000 */
[----:B------:R-:W2:Y:S01]  /*0690*/  LDC R7, c[0x0][0x140] ;  /* 0x00005000ff077b82 */ /* 0x000ea20000000800 */
[----:B-1----:R-:W-:Y:S02]  /*06a0*/  IMAD R11, R8, R11, UR9 ;  /* 0x00000009080b7e24 */ /* 0x002fe4000f8e020b */
[----:B------:R-:W-:-:S05]  /*06b0*/  IMAD.IADD R0, R5, 0x1, -R0 ;  /* 0x0000000105007824 */ /* 0x000fca00078e0a00 */
[----:B------:R-:W-:Y:S01]  /*06c0*/  ISETP.NE.AND P2, PT, R0, R11, PT ;  /* 0x0000000b0000720c */ /* 0x000fe20003f45270 */
[C---:B------:R-:W-:Y:S01]  /*06d0*/  IMAD.SHL.U32 R0, R5.reuse, 0x4, RZ ;  /* 0x0000000405007824 */ /* 0x040fe200078e00ff */
[----:B-----5:R-:W-:Y:S01]  /*06e0*/  @!UP0 ULEA UR6, UR7, UR6, 0x18 ;  /* 0x0000000607068291 */ /* 0x020fe2000f8ec03f */
[----:B------:R-:W-:Y:S01]  /*06f0*/  VOTEU.ALL UP0, P0 ;  /* 0x00000000003f7886 */ /* 0x000fe20000000000 */
[----:B------:R-:W-:Y:S01]  /*0700*/  LOP3.LUT P0, RZ, R4, 0x7, RZ, 0xc0, !PT ;  /* 0x0000000704ff7812 */ /* 0x000fe2000780c0ff */
[----:B0-----:R-:W-:Y:S01]  /*0710*/  IMAD.MOV R12, RZ, RZ, -R6 ;  /* 0x000000ffff0c7224 */ /* 0x001fe200078e0a06 */
[----:B------:R-:W-:-:S03]  /*0720*/  LOP3.LUT R9, R5, 0xc, R0, 0x78, !PT ;  /* 0x0000000c05097812 */ /* 0x000fc600078e7800 */
[----:B---3--:R-:W-:Y:S01]  /*0730*/  IMAD R5, R13, R12, R2 ;  /* 0x0000000c0d057224 */ /* 0x008fe200078e0202 */
[C---:B------:R-:W-:Y:S01]  /*0740*/  ISETP.LT.U32.AND P0, PT, R9.reuse, 0x4, !P0 ;  /* 0x000000040900780c */ /* 0x040fe20004701070 */
[----:B------:R0:W-:Y:S02]  /*0750*/  STL [R1+0x45c], R9 ;  /* 0x00045c0901007387 */ /* 0x0001e40000100800 */
[----:B------:R-:W-:Y:S02]  /*0760*/  @P2 LEA.HI R0, R9, R9, RZ, 0x1 ;  /* 0x0000000909002211 */ /* 0x000fe400078f08ff */
[----:B------:R-:W1:Y:S02]  /*0770*/  FENCE.VIEW.ASYNC.S ;  /* 0x00000000000073c6 */ /* 0x000e640000000000 */
[----:B-1----:R0:W1:Y:S01]  /*0780*/  @!UP0 SYNCS.EXCH.64 URZ, [UR6+0x60], UR4 ;  /* 0x00006004063f85b2 */ /* 0x0020620008000100 */
[----:B--2---:R-:W-:Y:S02]  /*0790*/  ISETP.EQ.U32.AND P5, PT, R7, 0x1, PT ;  /* 0x000000010700780c */ /* 0x004fe40003fa2070 */
[----:B------:R-:W-:-:S04]  /*07a0*/  @P2 SHF.R.S32.HI R0, RZ, 0x1, R0 ;  /* 0x00000001ff002819 */ /* 0x000fc80000011400 */
[----:B------:R-:W-:Y:S01]  /*07b0*/  @P2 ISETP.NE.AND P3, PT, R0, R5, PT ;  /* 0x000000050000220c */ /* 0x000fe20003f65270 */
[----:B------:R-:W-:Y:S01]  /*07c0*/  IMAD.MOV.U32 R0, RZ, RZ, 0x1 ;  /* 0x00000001ff007424 */ /* 0x000fe200078e00ff */
[----:B------:R-:W-:Y:S02]  /*07d0*/  SEL R5, RZ, 0x1, !P0 ;  /* 0x00000001ff057807 */ /* 0x000fe40004000000 */
[----:B------:R-:W-:-:S04]  /*07e0*/  @P2 SEL R0, RZ, 0x1, P3 ;  /* 0x00000001ff002807 */ /* 0x000fc80001800000 */
[----:B------:R-:W-:Y:S01]  /*07f0*/  LOP3.LUT R0, R0, R5, RZ, 0xc0, !PT ;  /* 0x0000000500007212 */ /* 0x000fe200078ec0ff */
[----:B------:R0:W2:Y:S01]  /*0800*/  @!UP1 SYNCS.EXCH.64 URZ, [UR6+0x68], UR4 ;  /* 0x00006804063f95b2 */ /* 0x0000a20008000100 */
[----:B------:R-:W-:-:S03]  /*0810*/  NOP ;  /* 0x0000000000007918 */ /* 0x000fc60000000000 */
[----:B------:R0:W-:Y:S01]  /*0820*/  STL [R1+0x458], R0 ;  /* 0x0004580001007387 */ /* 0x0001e20000100800 */
[----:B-1----:R-:W-:Y:S05]  /*0830*/  @!P5 BRA `(.L_x_3) ;  /* 0x000000000008d947 */ /* 0x002fea0003800000 */
[----:B--2-4-:R-:W-:Y:S01]  /*0840*/  UCGABAR_ARV ;  /* 0x00000000000079c7 */ /* 0x014fe20008000000 */
[----:B------:R-:W-:Y:S05]  /*0850*/  BRA `(.L_x_4) ;  /* 0x0000000000047947 */ /* 0x000fea0003800000 */
.L_x_3:
[----:B--2-4-:R-:W-:Y:S01]  /*0860*/  NOP ;  /* 0x0000000000007918 */ /* 0x014fe20000000000 */
.L_x_4:
[----:B0-----:R-:W0:Y:S01]  /*0870*/  LDC R0, c[0x0][0x65c] ;  /* 0x00019700ff007b82 */ /* 0x001e220000000800 */
[----:B------:R-:W-:Y:S02]  /*0880*/  IMAD.U32 R4, RZ, RZ, UR9 ;  /* 0x00000009ff047e24 */ /* 0x000fe4000f8e00ff */
[----:B------:R-:W-:Y:S01]  /*0890*/  IMAD.MOV.U32 R5, RZ, RZ, RZ ;  /* 0x000000ffff057224 */ /* 0x000fe200078e00ff */
[----:B0-----:R-:W-:-:S13]  /*08a0*/  ISETP.NE.AND P4, PT, R0, 0x1, PT ;  /* 0x000000010000780c */ /* 0x001fda0003f85270 */
[----:B------:R-:W0:Y:S01]  /*08b0*/  @P4 LDC R7, c[0x0][0x10] ;  /* 0x00000400ff074b82 */ /* 0x000e220000000800 */
[----:B------:R-:W-:Y:S02]  /*08c0*/  @P4 IMAD.MOV.U32 R3, RZ, RZ, RZ ;  /* 0x000000ffff034224 */ /* 0x000fe400078e00ff */
[----:B------:R-:W-:-:S05]  /*08d0*/  @P4 IMAD.MOV.U32 R15, RZ, RZ, RZ ;  /* 0x000000ffff0f4224 */ /* 0x000fca00078e00ff */
[----:B------:R-:W1:Y:S01]  /*08e0*/  @!P4 LDC R9, c[0x0][0xc] ;  /* 0x00000300ff09cb82 */ /* 0x000e620000000800 */
[----:B0-----:R-:W-:-:S04]  /*08f0*/  @P4 IMAD.WIDE.U32 R6, R7, UR9, R2 ;  /* 0x0000000907064c25 */ /* 0x001fc8000f8e0002 */
[----:B------:R-:W-:Y:S02]  /*0900*/  @P4 IMAD.MOV.U32 R8, RZ, RZ, R6 ;  /* 0x000000ffff084224 */ /* 0x000fe400078e0006 */
[----:B------:R-:W-:Y:S02]  /*0910*/  @P4 IMAD.IADD R16, R7, 0x1, R15 ;  /* 0x0000000107104824 */ /* 0x000fe400078e020f */
[----:B-1----:R-:W-:-:S04]  /*0920*/  @!P4 IMAD.WIDE.U32 R4, R2, R9, R4 ;  /* 0x000000090204c225 */ /* 0x002fc800078e0004 */
[----:B------:R-:W-:Y:S02]  /*0930*/  @!P4 IMAD.MOV.U32 R8, RZ, RZ, R4 ;  /* 0x000000ffff08c224 */ /* 0x000fe400078e0004 */
[----:B------:R-:W-:-:S03]  /*0940*/  @!P4 IMAD.MOV.U32 R16, RZ, RZ, R5 ;  /* 0x000000ffff10c224 */ /* 0x000fc600078e0005 */
[----:B------:R0:W-:Y:S04]  /*0950*/  STL [R1+0x464], R8 ;  /* 0x0004640801007387 */ /* 0x0001e80000100800 */
[----:B------:R0:W-:Y:S01]  /*0960*/  STL [R1+0x460], R16 ;  /* 0x0004601001007387 */ /* 0x0001e20000100800 */
[----:B------:R-:W-:Y:S05]  /*0970*/  @!P5 BRA `(.L_x_5) ;  /* 0x00000000000cd947 */ /* 0x000fea0003800000 */
[----:B------:R-:W-:Y:S01]  /*0980*/  UCGABAR_WAIT ;  /* 0x0000000000007dc7 */ /* 0x000fe20008000000 */
[----:B------:R-:W-:Y:S01]  /*0990*/  CCTL.IVALL ;  /* 0x00000000ff00798f */ /* 0x000fe20002000000 */
[----:B------:R-:W-:Y:S05]  /*09a0*/  BRA `(.L_x_6) ;  /* 0x0000000000047947 */ /* 0x000fea0003800000 */
.L_x_5:
[----:B------:R-:W-:Y:S06]  /*09b0*/  BAR.SYNC.DEFER_BLOCKING 0x0 ;  /* 0x0000000000007b1d */ /* 0x000fec0000010000 */
.L_x_6:
[----:B------:R-:W-:Y:S05]  /*09c0*/  @!P1 BRA `(.L_x_7) ;  /* 0x0000021400649947 */ /* 0x000fea0003800000 */
[----:B------:R-:W-:-:S06]  /*09d0*/  UISETP.GT.U32.AND UP0, UPT, UR10, 0x1, UPT ;  /* 0x000000010a00788c */ /* 0x000fcc000bf04070 */
[----:B------:R-:W-:-:S13]  /*09e0*/  PLOP3.LUT P0, PT, PT, PT, UP0, 0x80, 0x0 ;  /* 0x000000000000781c */ /* 0x000fda0003f0f008 */
[----:B------:R-:W-:Y:S05]  /*09f0*/  @P0 EXIT ;  /* 0x000000000000094d */ /* 0x000fea0003800000 */
[----:B------:R-:W-:Y:S01]  /*0a00*/  IMAD.MOV.U32 R5, RZ, RZ, -0x1 ;  /* 0xffffffffff057424 */ /* 0x000fe200078e00ff */
[----:B------:R-:W-:Y:S01]  /*0a10*/  ULDC.64 UR4, c[0x0][0x650] ;  /* 0x0001940000047ab9 */ /* 0x000fe20000000a00 */
[----:B------:R-:W-:Y:S01]  /*0a20*/  IMAD.MOV.U32 R4, RZ, RZ, -0x1 ;  /* 0xffffffffff047424 */ /* 0x000fe200078e00ff */
[----:B------:R-:W-:Y:S01]  /*0a30*/  ISETP.GE.U32.AND P0, PT, R8, UR4, PT ;  /* 0x0000000408007c0c */ /* 0x000fe2000bf06070 */
[----:B------:R-:W-:Y:S01]  /*0a40*/  UMOV UR10, 0xffffffff ;  /* 0xffffffff000a7882 */ /* 0x000fe20000000000 */
[----:B------:R1:W-:Y:S01]  /*0a50*/  STL [R1+0x46c], R5 ;  /* 0x00046c0501007387 */ /* 0x0003e20000100800 */
[----:B------:R-:W-:Y:S02]  /*0a60*/  PRMT R0, RZ, 0x7610, R0 ;  /* 0x00007610ff007816 */ /* 0x000fe40000000000 */
[----:B------:R-:W-:Y:S01]  /*0a70*/  ISETP.GE.U32.AND.EX P0, PT, R16, UR5, PT, P0 ;  /* 0x0000000510007c0c */ /* 0x000fe2000bf06100 */
[----:B------:R1:W-:-:S12]  /*0a80*/  STL [R1+0x468], R4 ;  /* 0x0004680401007387 */ /* 0x0003d80000100800 */
[----:B-1----:R-:W-:Y:S05]  /*0a90*/  @P0 BRA `(.L_x_8) ;  /* 0x00000004003c0947 */ /* 0x002fea0003800000 */
[----:B------:R-:W-:Y:S01]  /*0aa0*/  ULDC.64 UR14, c[0x0][0x628] ;  /* 0x00018a00000e7ab9 */ /* 0x000fe20000000a00 */
[----:B------:R-:W1:Y:S01]  /*0ab0*/  LDC.64 R6, c[0x0][0x620] ;  /* 0x00018800ff067b82 */ /* 0x000e620000000a00 */
[----:B------:R-:W-:Y:S01]  /*0ac0*/  ISETP.NE.U32.AND P0, PT, RZ, UR14, PT ;  /* 0x0000000eff007c0c */ /* 0x000fe2000bf05070 */
[----:B------:R-:W-:Y:S01]  /*0ad0*/  ULDC UR11, c[0x0][0x630] ;  /* 0x00018c00000b7ab9 */ /* 0x000fe20000000800 */
[----:B------:R-:W-:Y:S02]  /*0ae0*/  R2UR UR4, R8 ;  /* 0x00000000080472ca */ /* 0x000fe400000e0000 */
[----:B------:R-:W-:Y:S02]  /*0af0*/  ISETP.NE.AND.EX P0, PT, RZ, UR15, PT, P0 ;  /* 0x0000000fff007c0c */ /* 0x000fe4000bf05300 */
[----:B------:R-:W-:-:S11]  /*0b00*/  R2UR UR5, R16 ;  /* 0x00000000100572ca */ /* 0x000fd600000e0000 */
[----:B------:R-:W-:Y:S05]  /*0b10*/  @!P0 BRA `(.L_x_9) ;  /* 0x0000000000308947 */ /* 0x000fea0003800000 */
[----:B------:R-:W-:Y:S01]  /*0b20*/  R2UR UR4, R8 ;  /* 0x00000000080472ca */ /* 0x000fe200000e0000 */
[----:B------:R-:W-:Y:S01]  /*0b30*/  ULDC UR8, c[0x0][0x634] ;  /* 0x00018d0000087ab9 */ /* 0x000fe20000000800 */
[----:B------:R-:W-:-:S11]  /*0b40*/  R2UR UR10, R16 ;  /* 0x00000000100a72ca */ /* 0x000fd600000e0000 */
[----:B------:R-:W-:-:S04]  /*0b50*/  UIADD3 UR8, UP0, UR4, UR8, URZ ;  /* 0x0000000804087290 */ /* 0x000fc8000ff1e03f */
[----:B------:R-:W-:-:S04]  /*0b60*/  UIADD3.X UR10, URZ, UR10, URZ, UP0, !UPT ;  /* 0x0000000a3f0a7290 */ /* 0x000fc800087fe43f */
[----:B------:R-:W-:-:S04]  /*0b70*/  UIMAD.WIDE.U32 UR4, UR10, UR14, URZ ;  /* 0x0000000e0a0472a5 */ /* 0x000fc8000f8e003f */
[----:B------:R-:W-:Y:S02]  /*0b80*/  UIMAD.WIDE.U32 UR6, UP0, UR8, UR15, UR4 ;  /* 0x0000000f080672a5 */ /* 0x000fe4000f800004 */
[----:B------:R-:W-:Y:S02]  /*0b90*/  UIMAD.WIDE.U32 UR4, UR8, UR14, URZ ;  /* 0x0000000e080472a5 */ /* 0x000fe4000f8e003f */
[----:B------:R-:W-:Y:S02]  /*0ba0*/  UIADD3.X UR9, URZ, URZ, URZ, UP0, !UPT ;  /* 0x0000003f3f097290 */ /* 0x000fe400087fe43f */
[----:B------:R-:W-:Y:S01]  /*0bb0*/  UIADD3 URZ, UP0, UR5, UR6, URZ ;  /* 0x00000006053f7290 */ /* 0x000fe2000ff1e03f */
[----:B------:R-:W-:-:S03]  /*0bc0*/  UMOV UR8, UR7 ;  /* 0x0000000700087c82 */ /* 0x000fc60008000000 */
[----:B------:R-:W-:-:S12]  /*0bd0*/  UIMAD.WIDE.U32.X UR4, UR10, UR15, UR8, UP0 ;  /* 0x0000000f0a0472a5 */ /* 0x000fd800080e0408 */
.L_x_9:
[----:B------:R-:W-:Y:S01]  /*0be0*/  USHF.R.U64 UR10, UR4, UR11, UR5 ;  /* 0x0000000b040a7299 */ /* 0x000fe20008001205 */
[----:B------:R-:W2:Y:S01]  /*0bf0*/  LDC.64 R20, c[0x0][0x640] ;  /* 0x00019000ff147b82 */ /* 0x000ea20000000a00 */
[----:B------:R-:W-:Y:S01]  /*0c00*/  USHF.R.U32.HI UR4, URZ, UR11, UR5 ;  /* 0x0000000b3f047299 */ /* 0x000fe20008011605 */
[----:B------:R-:W-:Y:S02]  /*0c10*/  IMAD.MOV.U32 R4, RZ, RZ, R8 ;  /* 0x000000ffff047224 */ /* 0x000fe400078e0008 */
[----:B------:R-:W-:Y:S01]  /*0c20*/  IMAD R12, R13, R12, R2 ;  /* 0x0000000c0d0c7224 */ /* 0x000fe200078e0202 */
[----:B------:R-:W-:Y:S01]  /*0c30*/  IADD3 R3, P0, RZ, -UR10, RZ ;  /* 0x8000000aff037c10 */ /* 0x000fe2000ff1e0ff */
[----:B------:R-:W-:Y:S02]  /*0c40*/  IMAD.MOV.U32 R13, RZ, RZ, 0x1 ;  /* 0x00000001ff0d7424 */ /* 0x000fe400078e00ff */
[----:B------:R-:W3:Y:S02]  /*0c50*/  LDC R10, c[0x0][0x618] ;  /* 0x00018600ff0a7b82 */ /* 0x000ee40000000800 */
[----:B------:R-:W-:-:S04]  /*0c60*/  IMAD.X R5, RZ, RZ, ~UR4, P0 ;  /* 0x80000004ff057e24 */ /* 0x000fc800080e06ff */
[-C--:B-1----:R-:W-:Y:S02]  /*0c70*/  IMAD R0, R5, R6.reuse, RZ ;  /* 0x0000000605007224 */ /* 0x082fe400078e02ff */
[----:B------:R-:W1:Y:S01]  /*0c80*/  LDC R14, c[0x0][0x608] ;  /* 0x00018200ff0e7b82 */ /* 0x000e620000000800 */
[----:B------:R-:W-:Y:S02]  /*0c90*/  IMAD.MOV.U32 R5, RZ, RZ, R16 ;  /* 0x000000ffff057224 */ /* 0x000fe400078e0010 */
[----:B------:R-:W-:-:S05]  /*0ca0*/  IMAD.WIDE.U32 R4, R3, R6, R4 ;  /* 0x0000000603047225 */ /* 0x000fca00078e0004 */
[----:B------:R-:W4:Y:S01]  /*0cb0*/  LDC R18, c[0x0][0x658] ;  /* 0x00019600ff127b82 */ /* 0x000f220000000800 */
[----:B------:R-:W-:Y:S01]  /*0cc0*/  IMAD R3, R3, R7, R0 ;  /* 0x0000000703037224 */ /* 0x000fe200078e0200 */
[----:B--2---:R-:W-:-:S03]  /*0cd0*/  ISETP.NE.U32.AND P0, PT, R20, RZ, PT ;  /* 0x000000ff1400720c */ /* 0x004fc60003f05070 */
[----:B------:R-:W-:Y:S01]  /*0ce0*/  IMAD.IADD R3, R5, 0x1, R3 ;  /* 0x0000000105037824 */ /* 0x000fe200078e0203 */
[----:B------:R-:W-:Y:S01]  /*0cf0*/  ISETP.NE.AND.EX P0, PT, R21, RZ, PT, P0 ;  /* 0x000000ff1500720c */ /* 0x000fe20003f05300 */
[----:B------:R-:W-:Y:S01]  /*0d00*/  IMAD.MOV.U32 R5, RZ, RZ, -0x1 ;  /* 0xffffffffff057424 */ /* 0x000fe200078e00ff */
[----:B0-----:R-:W0:Y:S02]  /*0d10*/  LDC R16, c[0x0][0x600] ;  /* 0x00018000ff107b82 */ /* 0x001e240000000800 */
[-CC-:B---3--:R-:W-:Y:S02]  /*0d20*/  SHF.R.U64 R8, R4, R10.reuse, R3.reuse ;  /* 0x0000000a04087219 */ /* 0x188fe40000001203 */
[----:B------:R-:W-:-:S04]  /*0d30*/  SHF.R.U32.HI R3, RZ, R10, R3 ;  /* 0x0000000aff037219 */ /* 0x000fc80000011603 */
[----:B------:R-:W2:Y:S01]  /*0d40*/  LDC R15, c[0x0][0x648] ;  /* 0x00019200ff0f7b82 */ /* 0x000ea20000000800 */
[-CC-:B-1----:R-:W-:Y:S02]  /*0d50*/  SHF.R.U64 R23, R8, R14.reuse, R3.reuse ;  /* 0x0000000e08177219 */ /* 0x182fe40000001203 */
[----:B------:R-:W-:-:S05]  /*0d60*/  SHF.R.U32.HI R3, RZ, R14, R3 ;  /* 0x0000000eff037219 */ /* 0x000fca0000011603 */
[----:B------:R-:W1:Y:S01]  /*0d70*/  LDC R17, c[0x0][0x638] ;  /* 0x00018e00ff117b82 */ /* 0x000e620000000800 */
[-CC-:B----4-:R-:W-:Y:S02]  /*0d80*/  SHF.R.U64 R10, R23, R18.reuse, R3.reuse ;  /* 0x00000012170a7219 */ /* 0x190fe40000001203 */
[-C--:B------:R-:W-:Y:S02]  /*0d90*/  SHF.L.U32 R0, R5, R18.reuse, RZ ;  /* 0x0000001205007219 */ /* 0x080fe400000006ff */
[----:B------:R-:W-:Y:S01]  /*0da0*/  SHF.R.U32.HI R3, RZ, R18, R3 ;  /* 0x00000012ff037219 */ /* 0x000fe20000011603 */
[----:B------:R-:W-:Y:S01]  /*0db0*/  IMAD.MOV.U32 R2, RZ, RZ, R10 ;  /* 0x000000ffff027224 */ /* 0x000fe200078e000a */
[----:B------:R-:W-:Y:S01]  /*0dc0*/  LOP3.LUT R0, RZ, R0, RZ, 0x33, !PT ;  /* 0x00000000ff007212 */ /* 0x000fe200078e33ff */
[----:B------:R-:W3:Y:S01]  /*0dd0*/  LDC R19, c[0x0][0x610] ;  /* 0x00018400ff137b82 */ /* 0x000ee20000000800 */
[----:B------:R-:W-:Y:S05]  /*0de0*/  @!P0 BRA `(.L_x_10) ;  /* 0x0000000000288947 */ /* 0x000fea0003800000 */
[----:B------:R-:W4:Y:S02]  /*0df0*/  LDC R7, c[0x0][0x64c] ;  /* 0x00019300ff077b82 */ /* 0x000f240000000800 */
[----:B----4-:R-:W-:-:S05]  /*0e00*/  IADD3 R7, P0, R10, R7, RZ ;  /* 0x000000070a077210 */ /* 0x010fca0007f1e0ff */
[----:B------:R-:W-:-:S04]  /*0e10*/  IMAD.X R9, RZ, RZ, R3, P0 ;  /* 0x000000ffff097224 */ /* 0x000fc800000e0603 */
[----:B------:R-:W-:-:S04]  /*0e20*/  IMAD.WIDE.U32 R2, R9, R20, RZ ;  /* 0x0000001409027225 */ /* 0x000fc800078e00ff */
[----:B------:R-:W-:-:S04]  /*0e30*/  IMAD.WIDE.U32 R4, P0, R7, R21, R2 ;  /* 0x0000001507047225 */ /* 0x000fc80007800002 */
[----:B------:R-:W-:-:S04]  /*0e40*/  IMAD.WIDE.U32 R2, R7, R20, RZ ;  /* 0x0000001407027225 */ /* 0x000fc800078e00ff */
[----:B------:R-:W-:Y:S01]  /*0e50*/  IMAD.X R7, RZ, RZ, RZ, P0 ;  /* 0x000000ffff077224 */ /* 0x000fe200000e06ff */
[----:B------:R-:W-:Y:S01]  /*0e60*/  IADD3 RZ, P0, R3, R4, RZ ;  /* 0x0000000403ff7210 */ /* 0x000fe20007f1e0ff */
[----:B------:R-:W-:-:S04]  /*0e70*/  IMAD.MOV.U32 R6, RZ, RZ, R5 ;  /* 0x000000ffff067224 */ /* 0x000fc800078e0005 */
[----:B------:R-:W-:-:S08]  /*0e80*/  IMAD.WIDE.U32.X R2, R9, R21, R6, P0 ;  /* 0x0000001509027225 */ /* 0x000fd000000e0406 */
.L_x_10:
[----:B--2---:R-:W-:Y:S01]  /*0e90*/  SHF.R.U64 R4, R2, R15, R3 ;  /* 0x0000000f02047219 */ /* 0x004fe20000001203 */
[----:B0-----:R-:W-:Y:S01]  /*0ea0*/  VIADD R5, R16, 0xffffffff ;  /* 0xffffffff10057836 */ /* 0x001fe20000000000 */
[----:B------:R-:W-:Y:S02]  /*0eb0*/  SHF.L.U32 R2, R13, R18, RZ ;  /* 0x000000120d027219 */ /* 0x000fe400000006ff */
[----:B------:R-:W-:Y:S01]  /*0ec0*/  LOP3.LUT R3, R23, R0, RZ, 0xc0, !PT ;  /* 0x0000000017037212 */ /* 0x000fe200078ec0ff */
[----:B------:R-:W-:Y:S01]  /*0ed0*/  IMAD.MOV R6, RZ, RZ, -R4 ;  /* 0x000000ffff067224 */ /* 0x000fe200078e0a04 */
[----:B------:R-:W-:Y:S02]  /*0ee0*/  SEL R0, R11, R12, !P4 ;  /* 0x0000000c0b007207 */ /* 0x000fe40006000000 */
[----:B------:R-:W-:Y:S01]  /*0ef0*/  LOP3.LUT R5, R8, R5, RZ, 0xc0, !PT ;  /* 0x0000000508057212 */ /* 0x000fe200078ec0ff */
[----:B------:R-:W-:Y:S02]  /*0f00*/  IMAD R7, R2, R4, R3 ;  /* 0x0000000402077224 */ /* 0x000fe400078e0203 */
[----:B-1----:R-:W-:-:S02]  /*0f10*/  IMAD R3, R6, R17, R10 ;  /* 0x0000001106037224 */ /* 0x002fc400078e020a */
[----:B---3--:R-:W-:Y:S02]  /*0f20*/  IMAD R2, R7, R19, R0 ;  /* 0x0000001307027224 */ /* 0x008fe400078e0200 */
[----:B------:R-:W-:Y:S02]  /*0f30*/  IMAD R3, R3, R16, R5 ;  /* 0x0000001003037224 */ /* 0x000fe400078e0205 */
[----:B------:R-:W-:-:S03]  /*0f40*/  IMAD.MOV.U32 R0, RZ, RZ, 0x1 ;  /* 0x00000001ff007424 */ /* 0x000fc600078e00ff */
[----:B------:R-:W-:Y:S02]  /*0f50*/  SEL R4, R3, R2, !P4 ;  /* 0x0000000203047207 */ /* 0x000fe40006000000 */
[----:B------:R-:W-:-:S03]  /*0f60*/  SEL R2, R2, R3, !P4 ;  /* 0x0000000302027207 */ /* 0x000fc60006000000 */
[----:B------:R1:W-:Y:S04]  /*0f70*/  STL [R1+0x468], R4 ;  /* 0x0004680401007387 */ /* 0x0003e80000100800 */
[----:B------:R1:W-:Y:S02]  /*0f80*/  STL [R1+0x46c], R2 ;  /* 0x00046c0201007387 */ /* 0x0003e40000100800 */
.L_x_8:
[----:B------:R-:W-:-:S08]  /*0f90*/  NOP ;  /* 0x0000000000007918 */ /* 0x000fd00000000000 */
[----:B------:R-:W2:Y:S02]  /*0fa0*/  USETMAXREG.TRY_ALLOC.CTAPOOL UP0, 0xf0 ;  /* 0x000000f0000079c8 */ /* 0x000ea40008000600 */
[----:B--2---:R-:W-:-:S13]  /*0fb0*/  PLOP3.LUT P0, PT, PT, PT, UP0, 0x80, 0x0 ;  /* 0x000000000000781c */ /* 0x004fda0003f0f008 */
[----:B------:R-:W-:Y:S05]  /*0fc0*/  @!P0 BRA `(.L_x_8) ;  /* 0xfffffffc00f08947 */ /* 0x000fea000383ffff */
[----:B------:R-:W-:Y:S01]  /*0fd0*/  ULDC.64 UR4, c[0x0][0x598] ;  /* 0x0001660000047ab9 */ /* 0x000fe20000000a00 */
[----:B------:R-:W-:Y:S01]  /*0fe0*/  ULDC.64 UR20, c[0x0][0x208] ;  /* 0x0000820000147ab9 */ /* 0x000fe20000000a00 */
[----:B------:R-:W-:-:S04]  /*0ff0*/  ISETP.NE.U32.AND P0, PT, RZ, UR4, PT ;  /* 0x00000004ff007c0c */ /* 0x000fc8000bf05070 */
[----:B------:R-:W-:-:S13]  /*1000*/  ISETP.NE.AND.EX P0, PT, RZ, UR5, PT, P0 ;  /* 0x00000005ff007c0c */ /* 0x000fda000bf05300 */
[----:B------:R-:W-:Y:S05]  /*1010*/  @!P0 BRA `(.L_x_11) ;  /* 0x0000000000208947 */ /* 0x000fea0003800000 */
[----:B-1----:R-:W1:Y:S02]  /*1020*/  LDC.64 R2, c[0x0][0x598] ;  /* 0x00016600ff027b82 */ /* 0x002e640000000a00 */
[----:B-1----:R-:W2:Y:S02]  /*1030*/  LDG.E.64 R2, desc[UR20][R2.64] ;  /* 0x0000001402027981 */ /* 0x002ea4000c1e1b00 */
[----:B--2---:R-:W-:-:S04]  /*1040*/  ISETP.NE.U32.AND P0, PT, R2, RZ, PT ;  /* 0x000000ff0200720c */ /* 0x004fc80003f05070 */
[----:B------:R-:W-:-:S13]  /*1050*/  ISETP.NE.AND.EX P0, PT, R3, RZ, PT, P0 ;  /* 0x000000ff0300720c */ /* 0x000fda0003f05300 */
[----:B------:R-:W-:Y:S05]  /*1060*/  @!P0 BRA `(.L_x_11) ;  /* 0x00000000000c8947 */ /* 0x000fea0003800000 */
[----:B------:R-:W2:Y:S02]  /*1070*/  LD.E R2, desc[UR20][R2.64] ;  /* 0x0000001402027980 */ /* 0x000ea4000c101900 */
[----:B--2---:R-:W-:Y:S01]  /*1080*/  R2UR UR22, R2 ;  /* 0x00000000021672ca */ /* 0x004fe200000e0000 */
[----:B------:R-:W-:-:S14]  /*1090*/  BRA `(.L_x_12) ;  /* 0x0000000000247947 */ /* 0x000fdc0003800000 */
.L_x_11:
[----:B------:R-:W-:Y:S02]  /*10a0*/  ULDC.64 UR4, c[0x0][0x588] ;  /* 0x0001620000047ab9 */ /* 0x000fe40000000a00 */
[----:B------:R-:W-:-:S04]  /*10b0*/  ISETP.NE.U32.AND P0, PT, RZ, UR4, PT ;  /* 0x00000004ff007c0c */ /* 0x000fc8000bf05070 */
[----:B------:R-:W-:-:S13]  /*10c0*/  ISETP.NE.AND.EX P0, PT, RZ, UR5, PT, P0 ;  /* 0x00000005ff007c0c */ /* 0x000fda000bf05300 */
[----:B------:R-:W-:Y:S05]  /*10d0*/  @!P0 BRA `(.L_x_13) ;  /* 0x0000000000108947 */ /* 0x000fea0003800000 */
[----:B-1----:R-:W1:Y:S02]  /*10e0*/  LDC.64 R2, c[0x0][0x588] ;  /* 0x00016200ff027b82 */ /* 0x002e640000000a00 */
[----:B-1----:R-:W2:Y:S02]  /*10f0*/  LDG.E R2, desc[UR20][R2.64] ;  /* 0x0000001402027981 */ /* 0x002ea4000c1e1900 */
[----:B--2---:R-:W-:Y:S01]  /*1100*/  R2UR UR22, R2 ;  /* 0x00000000021672ca */ /* 0x004fe200000e0000 */
[----:B------:R-:W-:-:S14]  /*1110*/  BRA `(.L_x_12) ;  /* 0x0000000000047947 */ /* 0x000fdc0003800000 */
.L_x_13:
[----:B------:R-:W-:-:S05]  /*1120*/  ULDC UR22, c[0x0][0x580] ;  /* 0x0001600000167ab9 */ /* 0x000fca0000000800 */
.L_x_12:
[----:B------:R-:W-:Y:S02]  /*1130*/  ULDC.64 UR4, c[0x0][0x5a0] ;  /* 0x0001680000047ab9 */ /* 0x000fe40000000a00 */
        /* <DEDUP_REMOVED lines=11> */
.L_x_14:
        /* <DEDUP_REMOVED lines=8> */
.L_x_16:
[----:B------:R-:W-:-:S05]  /*1270*/  ULDC UR23, c[0x0][0x584] ;  /* 0x0001610000177ab9 */ /* 0x000fca0000000800 */
.L_x_15:
[----:B------:R-:W-:-:S13]  /*1280*/  LOP3.LUT P0, RZ, R0, 0xff, RZ, 0xc0, !PT ;  /* 0x000000ff00ff7812 */ /* 0x000fda000780c0ff */
[----:B------:R-:W-:Y:S05]  /*1290*/  @!P0 EXIT ;  /* 0x000000000000894d */ /* 0x000fea0003800000 */
[----:B------:R-:W-:Y:S01]  /*12a0*/  ULDC UR4, c[0x0][0x28c] ;  /* 0x0000a30000047ab9 */ /* 0x000fe20000000800 */
[----:B------:R-:W-:Y:S02]  /*12b0*/  ULOP3.LUT UR24, UR13, 0x1, URZ, 0xfc, !UPT ;  /* 0x000000010d187892 */ /* 0x000fe4000f8efc3f */
[----:B------:R-:W-:-:S04]  /*12c0*/  UIADD3 UR4, UR4, 0x1f, URZ ;  /* 0x0000001f04047890 */ /* 0x000fc8000fffe03f */
[----:B------:R-:W-:-:S04]  /*12d0*/  USHF.R.S32.HI UR5, URZ, 0x1f, UR4 ;  /* 0x0000001f3f057899 */ /* 0x000fc80008011404 */
[----:B------:R-:W-:-:S03]  /*12e0*/  ULEA.HI UR5, UR5, UR4, URZ, 0x5 ;  /* 0x0000000405057291 */ /* 0x000fc6000f8f283f */
[----:B------:R-:W-:Y:S01]  /*12f0*/  UMOV UR4, URZ ;  /* 0x0000003f00047c82 */ /* 0x000fe20008000000 */
[----:B------:R-:W-:-:S03]  /*1300*/  USHF.R.S32.HI UR9, URZ, 0x5, UR5 ;  /* 0x000000053f097899 */ /* 0x000fc60008011405 */
[----:B------:R-:W-:-:S09]  /*1310*/  UMOV UR5, URZ ;  /* 0x0000003f00057c82 */ /* 0x000fd20008000000 */
.L_x_555:
[----:B------:R-:W-:Y:S01]  /*1320*/  STL [R1+0x454], RZ ;  /* 0x000454ff01007387 */ /* 0x000fe20000100800 */
[----:B--2---:R-:W2:Y:S01]  /*1330*/  S2UR UR16, SR_CgaCtaId ;  /* 0x00000000001079c3 */ /* 0x004ea20000008800 */
[----:B------:R-:W-:Y:S01]  /*1340*/  UMOV UR15, 0x400 ;  /* 0x00000400000f7882 */ /* 0x000fe20000000000 */
[----:B------:R-:W-:Y:S01]  /*1350*/  UMOV UR6, URZ ;  /* 0x0000003f00067c82 */ /* 0x000fe20008000000 */
[----:B------:R-:W-:Y:S01]  /*1360*/  STL [R1+0x450], RZ ;  /* 0x000450ff01007387 */ /* 0x000fe20000100800 */
[----:B------:R-:W-:Y:S01]  /*1370*/  UMOV UR7, URZ ;  /* 0x0000003f00077c82 */ /* 0x000fe20008000000 */
[----:B------:R-:W-:Y:S01]  /*1380*/  UMOV UR8, URZ ;  /* 0x0000003f00087c82 */ /* 0x000fe20008000000 */
[----:B------:R-:W-:Y:S01]  /*1390*/  CS2R R236, SRZ ;  /* 0x0000000000ec7805 */ /* 0x000fe2000001ff00 */
[----:B------:R-:W-:Y:S01]  /*13a0*/  STL [R1+0x44c], RZ ;  /* 0x00044cff01007387 */ /* 0x000fe20000100800 */
[----:B-1----:R-:W1:Y:S01]  /*13b0*/  LDC R2, c[0x0][0x28c] ;  /* 0x0000a300ff027b82 */ /* 0x002e620000000800 */
[----:B------:R-:W-:-:S02]  /*13c0*/  CS2R R234, SRZ ;  /* 0x0000000000ea7805 */ /* 0x000fc4000001ff00 */
[----:B------:R-:W-:Y:S01]  /*13d0*/  CS2R R232, SRZ ;  /* 0x0000000000e87805 */ /* 0x000fe2000001ff00 */
[----:B------:R-:W-:Y:S01]  /*13e0*/  STL [R1+0x448], RZ ;  /* 0x000448ff01007387 */ /* 0x000fe20000100800 */
[----:B------:R-:W-:Y:S02]  /*13f0*/  CS2R R230, SRZ ;  /* 0x0000000000e67805 */ /* 0x000fe4000001ff00 */
[----:B------:R-:W-:Y:S02]  /*1400*/  CS2R R228, SRZ ;  /* 0x0000000000e47805 */ /* 0x000fe4000001ff00 */
[----:B------:R-:W-:Y:S01]  /*1410*/  CS2R R226, SRZ ;  /* 0x0000000000e27805 */ /* 0x000fe2000001ff00 */
[----:B------:R-:W-:Y:S01]  /*1420*/  STL [R1+0x444], RZ ;  /* 0x000444ff01007387 */ /* 0x000fe20000100800 */
[----:B------:R-:W-:Y:S02]  /*1430*/  CS2R R224, SRZ ;  /* 0x0000000000e07805 */ /* 0x000fe4000001ff00 */
        /* <DEDUP_REMOVED lines=15> */
[----:B-1----:R-:W-:Y:S02]  /*1530*/  ISETP.GE.AND P0, PT, R2, 0x1, PT ;  /* 0x000000010200780c */ /* 0x002fe40003f06270 */
        /* <DEDUP_REMOVED lines=37> */
[----:B0-----:R-:W-:Y:S01]  /*1790*/  CS2R R16, SRZ ;  /* 0x0000000000107805 */ /* 0x001fe2000001ff00 */
        /* <DEDUP_REMOVED lines=93> */
[----:B------:R-:W-:-:S03]  /*1d70*/  CS2R R150, SRZ ;  /* 0x0000000000967805 */ /* 0x000fc6000001ff00 */
[----:B------:R-:W-:Y:S04]  /*1d80*/  STL [R1+0x3ac], RZ ;  /* 0x0003acff01007387 */ /* 0x000fe80000100800 */
        /* <DEDUP_REMOVED lines=107> */
[----:B------:R-:W-:Y:S04]  /*2440*/  STL [R1], RZ ;  /* 0x000000ff01007387 */ /* 0x000fe80000100800 */
        /* <DEDUP_REMOVED lines=39> */
[----:B------:R-:W-:Y:S01]  /*26c0*/  STL [R1+0xa0], RZ ;  /* 0x0000a0ff01007387 */ /* 0x000fe20000100800 */
[----:B------:R-:W0:Y:S03]  /*26d0*/  S2R R0, SR_TID.X ;  /* 0x0000000000007919 */ /* 0x000e260000002100 */
        /* <DEDUP_REMOVED lines=8> */
[----:B0-----:R-:W-:-:S03]  /*2760*/  LOP3.LUT R0, R0, 0x80, RZ, 0xc0, !PT ;  /* 0x0000008000007812 */ /* 0x001fc600078ec0ff */
[----:B------:R-:W-:Y:S01]  /*2770*/  STL [R1+0xc4], RZ ;  /* 0x0000c4ff01007387 */ /* 0x000fe20000100800 */
[----:B------:R-:W-:-:S03]  /*2780*/  SHF.R.U32.HI R0, RZ, 0x7, R0 ;  /* 0x00000007ff007819 */ /* 0x000fc60000011600 */
        /* <DEDUP_REMOVED lines=33> */
[----:B------:R-:W0:Y:S04]  /*29a0*/  SHFL.IDX PT, R0, R0, RZ, 0x1f ;  /* 0x00001fff00007589 */ /* 0x000e2800000e0000 */
[----:B------:R1:W-:Y:S04]  /*29b0*/  STL [R1+0x14c], RZ ;  /* 0x00014cff01007387 */ /* 0x0003e80000100800 */
[----:B------:R1:W-:Y:S04]  /*29c0*/  STL [R1+0x150], RZ ;  /* 0x000150ff01007387 */ /* 0x0003e80000100800 */
[----:B------:R1:W-:Y:S04]  /*29d0*/  STL [R1+0x154], RZ ;  /* 0x000154ff01007387 */ /* 0x0003e80000100800 */
[----:B------:R1:W-:Y:S04]  /*29e0*/  STL [R1+0x158], RZ ;  /* 0x000158ff01007387 */ /* 0x0003e80000100800 */
[----:B------:R1:W-:Y:S04]  /*29f0*/  STL [R1+0x15c], RZ ;  /* 0x00015cff01007387 */ /* 0x0003e80000100800 */
[----:B------:R1:W-:Y:S01]  /*2a00*/  STL [R1+0x160], RZ ;  /* 0x000160ff01007387 */ /* 0x0003e20000100800 */
[----:B0-----:R-:W-:Y:S01]  /*2a10*/  R2UR UR12, R0 ;  /* 0x00000000000c72ca */ /* 0x001fe200000e0000 */
[----:B------:R-:W-:-:S02]  /*2a20*/  IMAD.U32 R0, RZ, RZ, UR4 ;  /* 0x00000004ff007e24 */ /* 0x000fc4000f8e00ff */
[----:B------:R1:W-:Y:S04]  /*2a30*/  STL [R1+0x164], RZ ;  /* 0x000164ff01007387 */ /* 0x0003e80000100800 */
[----:B------:R1:W-:Y:S04]  /*2a40*/  STL [R1+0x168], RZ ;  /* 0x000168ff01007387 */ /* 0x0003e80000100800 */
[----:B------:R1:W-:Y:S02]  /*2a50*/  STL [R1+0x16c], RZ ;  /* 0x00016cff01007387 */ /* 0x0003e40000100800 */
[----:B------:R-:W-:-:S02]  /*2a60*/  ULEA.HI UR11, UR12, UR12, URZ, 0x1 ;  /* 0x0000000c0c0b7291 */ /* 0x000fc4000f8f083f */
[----:B------:R1:W-:Y:S02]  /*2a70*/  STL [R1+0x170], RZ ;  /* 0x000170ff01007387 */ /* 0x0003e40000100800 */
[----:B------:R-:W-:Y:S02]  /*2a80*/  ULOP3.LUT UR14, UR11, 0x1ffffe, URZ, 0xc0, !UPT ;  /* 0x001ffffe0b0e7892 */ /* 0x000fe4000f8ec03f */
[----:B------:R1:W-:Y:S01]  /*2a90*/  STL [R1+0x174], RZ ;  /* 0x000174ff01007387 */ /* 0x0003e20000100800 */
[----:B--2---:R-:W-:Y:S02]  /*2aa0*/  ULEA UR11, UR16, UR15, 0x18 ;  /* 0x0000000f100b7291 */ /* 0x004fe4000f8ec03f */
[----:B------:R-:W-:Y:S01]  /*2ab0*/  UIADD3 UR14, UR12, -UR14, URZ ;  /* 0x8000000e0c0e7290 */ /* 0x000fe2000fffe03f */
[----:B------:R1:W-:Y:S03]  /*2ac0*/  STL [R1+0x178], RZ ;  /* 0x000178ff01007387 */ /* 0x0003e60000100800 */
[----:B------:R-:W-:Y:S01]  /*2ad0*/  ULEA UR14, UR14, UR11, 0xb ;  /* 0x0000000b0e0e7291 */ /* 0x000fe2000f8e583f */
[----:B------:R1:W-:Y:S03]  /*2ae0*/  STL [R1+0x17c], RZ ;  /* 0x00017cff01007387 */ /* 0x0003e60000100800 */
[----:B------:R-:W-:Y:S01]  /*2af0*/  UIADD3 UR14, UR14, 0x100, URZ ;  /* 0x000001000e0e7890 */ /* 0x000fe2000fffe03f */
[----:B------:R1:W-:Y:S03]  /*2b00*/  STL [R1+0x180], RZ ;  /* 0x000180ff01007387 */ /* 0x0003e60000100800 */
[----:B------:R-:W-:Y:S01]  /*2b10*/  USHF.R.U32.HI UR12, URZ, 0x4, UR14 ;  /* 0x000000043f0c7899 */ /* 0x000fe2000801160e */
[----:B------:R1:W-:Y:S02]  /*2b20*/  STL [R1+0x184], RZ ;  /* 0x000184ff01007387 */ /* 0x0003e40000100800 */
[----:B------:R-:W-:Y:S01]  /*2b30*/  UMOV UR14, UR5 ;  /* 0x00000005000e7c82 */ /* 0x000fe20008000000 */
[----:B------:R-:W-:Y:S01]  /*2b40*/  ULOP3.LUT UR12, UR12, 0x3fff, URZ, 0xc0, !UPT ;  /* 0x00003fff0c0c7892 */ /* 0x000fe2000f8ec03f */
[----:B------:R1:W-:Y:S04]  /*2b50*/  STL [R1+0x188], RZ ;  /* 0x000188ff01007387 */ /* 0x0003e80000100800 */
        /* <DEDUP_REMOVED lines=28> */
[----:B------:R1:W-:Y:S01]  /*2d20*/  STL [R1+0x1fc], RZ ;  /* 0x0001fcff01007387 */ /* 0x0003e20000100800 */
[----:B------:R-:W-:Y:S05]  /*2d30*/  @!P0 BRA `(.L_x_17) ;  /* 0x0000003400dc8947 */ /* 0x000fea0003800000 */
[----:B------:R-:W-:-:S06]  /*2d40*/  UISETP.NE.AND UP0, UPT, UR24, 0x3, UPT ;  /* 0x000000031800788c */ /* 0x000fcc000bf05270 */
[----:B------:R-:W-:-:S13]  /*2d50*/  PLOP3.LUT P1, PT, PT, PT, UP0, 0x80, 0x0 ;  /* 0x000000000000781c */ /* 0x000fda0003f2f008 */
[----:B------:R-:W-:Y:S05]  /*2d60*/  @!P1 BRA `(.L_x_18) ;  /* 0x0000000000049947 */ /* 0x000fea0003800000 */
[----:B------:R-:W-:Y:S01]  /*2d70*/  BPT.TRAP 0x1 ;  /* 0x000000040000795c */ /* 0x000fe20000300000 */
.L_x_18:
[----:B------:R-:W-:Y:S01]  /*2d80*/  ULEA UR7, UR5, UR11, 0x3 ;  /* 0x0000000b05077291 */ /* 0x000fe2000f8e183f */
[----:B------:R-:W-:-:S05]  /*2d90*/  IMAD.U32 R0, RZ, RZ, UR4 ;  /* 0x00000004ff007e24 */ /* 0x000fca000f8e00ff */
[----:B------:R-:W-:-:S04]  /*2da0*/  SHF.L.U32 R0, R0, 0x1f, RZ ;  /* 0x0000001f00007819 */ /* 0x000fc800000006ff */
[----:B------:R0:W2:Y:S01]  /*2db0*/  SYNCS.PHASECHK.TRANS64.TRYWAIT P0, [UR7], R0 ;  /* 0x00000000ff0075a7 */ /* 0x0000a20008000147 */
[----:B------:R-:W-:Y:S05]  /*2dc0*/  @!P1 BRA `(.L_x_19) ;  /* 0x0000000000049947 */ /* 0x000fea0003800000 */
[----:B------:R-:W-:Y:S01]  /*2dd0*/  BPT.TRAP 0x1 ;  /* 0x000000040000795c */ /* 0x000fe20000300000 */
.L_x_19:
[----:B------:R3:W-:Y:S01]  /*2de0*/  STL [R1+0x454], RZ ;  /* 0x000454ff01007387 */ /* 0x0007e20000100800 */
[----:B------:R-:W-:Y:S01]  /*2df0*/  UMOV UR6, 0x1 ;  /* 0x0000000100067882 */ /* 0x000fe20000000000 */
[----:B--2---:R-:W-:Y:S05]  /*2e00*/  @P0 BRA `(.L_x_20) ;  /* 0x0000000000080947 */ /* 0x004fea0003800000 */
[----:B------:R-:W2:Y:S02]  /*2e10*/  SYNCS.PHASECHK.TRANS64.TRYWAIT P0, [UR7], R0 ;  /* 0x00000000ff0075a7 */ /* 0x000ea40008000147 */
[----:B--2---:R-:W-:Y:S05]  /*2e20*/  @!P0 BRA `(.L_x_21) ;  /* 0x0000020800388947 */ /* 0x004fea0003800000 */
.L_x_20:
[----:B------:R-:W-:Y:S01]  /*2e30*/  UIADD3 UR7, UR11, 0xa100, URZ ;  /* 0x0000a1000b077890 */ /* 0x000fe2000fffe03f */
[----:B------:R-:W-:Y:S01]  /*2e40*/  WARPGROUP.ARRIVE ;  /* 0x00000000000079c5 */ /* 0x000fe20000000000 */
[----:B------:R-:W-:Y:S01]  /*2e50*/  ULOP3.LUT UR16, UR12, 0x10000, URZ, 0xfc, !UPT ;  /* 0x000100000c107892 */ /* 0x000fe2000f8efc3f */
[----:B------:R-:W-:Y:S01]  /*2e60*/  STL [R1+0x450], RZ ;  /* 0x000450ff01007387 */ /* 0x000fe20000100800 */
[----:B------:R-:W-:Y:S01]  /*2e70*/  USHF.R.U32.HI UR7, URZ, 0x4, UR7 ;  /* 0x000000043f077899 */ /* 0x000fe20008011607 */
[----:B------:R-:W-:Y:S01]  /*2e80*/  CS2R R236, SRZ ;  /* 0x0000000000ec7805 */ /* 0x000fe2000001ff00 */
[----:B------:R-:W-:Y:S01]  /*2e90*/  ULEA UR16, UR5, UR16, 0x9 ;  /* 0x0000001005107291 */ /* 0x000fe2000f8e483f */
[----:B------:R-:W-:Y:S01]  /*2ea0*/  STL [R1+0x44c], RZ ;  /* 0x00044cff01007387 */ /* 0x000fe20000100800 */
[----:B------:R-:W-:Y:S01]  /*2eb0*/  ULOP3.LUT UR7, UR7, 0x3fff, URZ, 0xc0, !UPT ;  /* 0x00003fff07077892 */ /* 0x000fe2000f8ec03f */
[----:B------:R-:W-:Y:S01]  /*2ec0*/  CS2R R234, SRZ ;  /* 0x0000000000ea7805 */ /* 0x000fe2000001ff00 */
[----:B------:R-:W-:Y:S01]  /*2ed0*/  UMOV UR17, 0xc0000010 ;  /* 0xc000001000117882 */ /* 0x000fe20000000000 */
[----:B------:R-:W-:Y:S01]  /*2ee0*/  UMOV UR19, 0xc0000010 ;  /* 0xc000001000137882 */ /* 0x000fe20000000000 */
[----:B------:R-:W-:Y:S01]  /*2ef0*/  ULOP3.LUT UR7, UR7, 0x10000, URZ, 0xfc, !UPT ;  /* 0x0001000007077892 */ /* 0x000fe2000f8efc3f */
[----:B------:R-:W-:Y:S01]  /*2f00*/  STL [R1+0x448], RZ ;  /* 0x000448ff01007387 */ /* 0x000fe20000100800 */
[----:B------:R-:W-:-:S02]  /*2f10*/  CS2R R232, SRZ ;  /* 0x0000000000e87805 */ /* 0x000fc4000001ff00 */
[----:B------:R-:W-:Y:S01]  /*2f20*/  CS2R R230, SRZ ;  /* 0x0000000000e67805 */ /* 0x000fe2000001ff00 */
[----:B------:R-:W-:Y:S01]  /*2f30*/  ULEA UR18, UR5, UR7, 0x9 ;  /* 0x0000000705127291 */ /* 0x000fe2000f8e483f */
[----:B------:R-:W-:Y:S01]  /*2f40*/  STL [R1+0x444], RZ ;  /* 0x000444ff01007387 */ /* 0x000fe20000100800 */
[----:B------:R-:W-:Y:S01]  /*2f50*/  CS2R R228, SRZ ;  /* 0x0000000000e47805 */ /* 0x000fe2000001ff00 */
[----:B------:R-:W-:Y:S01]  /*2f60*/  ULDC UR7, c[0x0][0x50c] ;  /* 0x0001430000077ab9 */ /* 0x000fe20000000800 */
[----:B------:R-:W-:Y:S01]  /*2f70*/  CS2R R226, SRZ ;  /* 0x0000000000e27805 */ /* 0x000fe2000001ff00 */
[----:B------:R-:W-:Y:S01]  /*2f80*/  STL [R1+0x440], RZ ;  /* 0x000440ff01007387 */ /* 0x000fe20000100800 */
[----:B------:R-:W-:Y:S01]  /*2f90*/  UISETP.NE.AND UP0, UPT, UR7, 0x1, UPT ;  /* 0x000000010700788c */ /* 0x000fe2000bf05270 */
[----:B------:R-:W-:Y:S02]  /*2fa0*/  CS2R R224, SRZ ;  /* 0x0000000000e07805 */ /* 0x000fe4000001ff00 */
[----:B------:R-:W-:Y:S01]  /*2fb0*/  CS2R R222, SRZ ;  /* 0x0000000000de7805 */ /* 0x000fe2000001ff00 */
[----:B------:R-:W-:Y:S01]  /*2fc0*/  QGMMA.64x256x32.F32.E5M2.E5M2 R4, gdesc[UR16], RZ, !UPT, gsb0 ;  /* 0x03e00000100479f3 */ /* 0x000fe2000c0038ff */
[----:B------:R-:W-:Y:S01]  /*2fd0*/  STL [R1+0x43c], RZ ;  /* 0x00043cff01007387 */ /* 0x000fe20000100800 */
[----:B------:R-:W-:Y:S01]  /*2fe0*/  UIADD3 UR16, UR16, 0x100, URZ ;  /* 0x0000010010107890 */ /* 0x000fe2000fffe03f */
[----:B------:R-:W-:Y:S01]  /*2ff0*/  CS2R R220, SRZ ;  /* 0x0000000000dc7805 */ /* 0x000fe2000001ff00 */
[----:B------:R-:W-:Y:S01]  /*3000*/  UMOV UR17, 0xc0000010 ;  /* 0xc000001000117882 */ /* 0x000fe20000000000 */
[----:B------:R-:W-:Y:S01]  /*3010*/  STL [R1+0x438], RZ ;  /* 0x000438ff01007387 */ /* 0x000fe20000100800 */
[----:B------:R-:W-:Y:S01]  /*3020*/  USEL UR7, URZ, 0x1, UP0 ;  /* 0x000000013f077887 */ /* 0x000fe20008000000 */
[----:B------:R-:W-:-:S02]  /*3030*/  CS2R R218, SRZ ;  /* 0x0000000000da7805 */ /* 0x000fc4000001ff00 */
[----:B------:R-:W-:Y:S01]  /*3040*/  CS2R R216, SRZ ;  /* 0x0000000000d87805 */ /* 0x000fe2000001ff00 */
[----:B------:R-:W-:Y:S01]  /*3050*/  STL [R1+0x434], RZ ;  /* 0x000434ff01007387 */ /* 0x000fe20000100800 */
[----:B------:R-:W-:Y:S02]  /*3060*/  CS2R R214, SRZ ;  /* 0x0000000000d67805 */ /* 0x000fe4000001ff00 */
[----:B------:R-:W-:Y:S02]  /*3070*/  CS2R R212, SRZ ;  /* 0x0000000000d47805 */ /* 0x000fe4000001ff00 */
[----:B------:R-:W-:Y:S01]  /*3080*/  ISETP.NE.AND P0, PT, RZ, UR7, PT ;  /* 0x00000007ff007c0c */ /* 0x000fe2000bf05270 */
        /* <DEDUP_REMOVED lines=93> */
[----:B------:R-:W-:-:S02]  /*3660*/  WARPGROUP.DEPBAR.LE gsb0, 0x0 ;  /* 0x00008000000079c5 */ /* 0x000fc40000010000 */
[----:B--2---:R-:W-:Y:S01]  /*3670*/  IMAD.MOV.U32 R3, RZ, RZ, R129 ;  /* 0x000000ffff037224 */ /* 0x004fe200078e0081 */
[----:B------:R-:W-:Y:S01]  /*3680*/  STL [R1+0x334], RZ ;  /* 0x000334ff01007387 */ /* 0x000fe20000100800 */
[----:B------:R-:W-:Y:S02]  /*3690*/  IMAD.MOV.U32 R2, RZ, RZ, R130 ;  /* 0x000000ffff027224 */ /* 0x000fe400078e0082 */
[----:B0-----:R-:W-:Y:S01]  /*36a0*/  IMAD.MOV.U32 R0, RZ, RZ, R131 ;  /* 0x000000ffff007224 */ /* 0x001fe200078e0083 */
        /* <DEDUP_REMOVED lines=23> */
[----:B------:R0:W-:Y:S04]  /*3820*/  STL.64 [R1], R4 ;  /* 0x0000000401007387 */ /* 0x0001e80000100a00 */
[----:B------:R2:W-:Y:S04]  /*3830*/  STL.64 [R1+0x8], R6 ;  /* 0x0000080601007387 */ /* 0x0005e80000100a00 */
[----:B------:R4:W-:Y:S04]  /*3840*/  STL.64 [R1+0x10], R8 ;  /* 0x0000100801007387 */ /* 0x0009e80000100a00 */
[----:B------:R5:W-:Y:S01]  /*3850*/  STL.64 [R1+0x18], R10 ;  /* 0x0000180a01007387 */ /* 0x000be20000100a00 */
[----:B0-----:R-:W-:-:S03]  /*3860*/  CS2R R4, SRZ ;  /* 0x0000000000047805 */ /* 0x001fc6000001ff00 */
[----:B------:R0:W-:Y:S01]  /*3870*/  STL.64 [R1+0x20], R12 ;  /* 0x0000200c01007387 */ /* 0x0001e20000100a00 */
[----:B--2---:R-:W-:-:S03]  /*3880*/  CS2R R6, SRZ ;  /* 0x0000000000067805 */ /* 0x004fc6000001ff00 */
[----:B------:R2:W-:Y:S01]  /*3890*/  STL.64 [R1+0x28], R14 ;  /* 0x0000280e01007387 */ /* 0x0005e20000100a00 */
[----:B----4-:R-:W-:-:S03]  /*38a0*/  CS2R R8, SRZ ;  /* 0x0000000000087805 */ /* 0x010fc6000001ff00 */
[----:B------:R4:W-:Y:S01]  /*38b0*/  STL.64 [R1+0x30], R16 ;  /* 0x0000301001007387 */ /* 0x0009e20000100a00 */
[----:B-----5:R-:W-:-:S03]  /*38c0*/  CS2R R10, SRZ ;  /* 0x00000000000a7805 */ /* 0x020fc6000001ff00 */
[----:B------:R5:W-:Y:S01]  /*38d0*/  STL.64 [R1+0x38], R18 ;  /* 0x0000381201007387 */ /* 0x000be20000100a00 */
[----:B0-----:R-:W-:-:S03]  /*38e0*/  CS2R R12, SRZ ;  /* 0x00000000000c7805 */ /* 0x001fc6000001ff00 */
[----:B------:R0:W-:Y:S01]  /*38f0*/  STL.64 [R1+0x40], R20 ;  /* 0x0000401401007387 */ /* 0x0001e20000100a00 */
[----:B--2---:R-:W-:-:S03]  /*3900*/  CS2R R14, SRZ ;  /* 0x00000000000e7805 */ /* 0x004fc6000001ff00 */
[----:B------:R2:W-:Y:S01]  /*3910*/  STL.64 [R1+0x48], R22 ;  /* 0x0000481601007387 */ /* 0x0005e20000100a00 */
[----:B----4-:R-:W-:-:S03]  /*3920*/  CS2R R16, SRZ ;  /* 0x0000000000107805 */ /* 0x010fc6000001ff00 */
[----:B------:R-:W-:Y:S01]  /*3930*/  STL.64 [R1+0x50], R24 ;  /* 0x0000501801007387 */ /* 0x000fe20000100a00 */
[----:B-----5:R-:W-:-:S03]  /*3940*/  CS2R R18, SRZ ;  /* 0x0000000000127805 */ /* 0x020fc6000001ff00 */
[----:B------:R-:W-:Y:S01]  /*3950*/  STL.64 [R1+0x58], R26 ;  /* 0x0000581a01007387 */ /* 0x000fe20000100a00 */
[----:B0-----:R-:W-:-:S03]  /*3960*/  CS2R R20, SRZ ;  /* 0x0000000000147805 */ /* 0x001fc6000001ff00 */
[----:B------:R-:W-:Y:S01]  /*3970*/  STL.64 [R1+0x60], R28 ;  /* 0x0000601c01007387 */ /* 0x000fe20000100a00 */
[----:B--2---:R-:W-:-:S03]  /*3980*/  CS2R R22, SRZ ;  /* 0x0000000000167805 */ /* 0x004fc6000001ff00 */
[----:B------:R-:W-:Y:S04]  /*3990*/  STL.64 [R1+0x68], R30 ;  /* 0x0000681e01007387 */ /* 0x000fe80000100a00 */
        /* <DEDUP_REMOVED lines=49> */
[----:B------:R0:W-:Y:S04]  /*3cb0*/  STL.64 [R1+0x1f8], R130 ;  /* 0x0001f88201007387 */ /* 0x0001e80000100a00 */
[----:B------:R2:W-:Y:S04]  /*3cc0*/  STL [R1+0x2d4], RZ ;  /* 0x0002d4ff01007387 */ /* 0x0005e80000100800 */
[----:B------:R2:W-:Y:S01]  /*3cd0*/  STL [R1+0x2d0], RZ ;  /* 0x0002d0ff01007387 */ /* 0x0005e20000100800 */
[----:B0-----:R-:W-:-:S03]  /*3ce0*/  WARPGROUP.ARRIVE ;  /* 0x00000000000079c5 */ /* 0x001fc60000000000 */
[----:B------:R2:W-:Y:S04]  /*3cf0*/  STL [R1+0x2cc], RZ ;  /* 0x0002ccff01007387 */ /* 0x0005e80000100800 */
[----:B------:R2:W-:Y:S01]  /*3d00*/  STL [R1+0x2c8], RZ ;  /* 0x0002c8ff01007387 */ /* 0x0005e20000100800 */
[----:B------:R-:W-:Y:S03]  /*3d10*/  QGMMA.64x256x32.F32.E5M2.E5M2 R24, gdesc[UR16], RZ, !UPT, gsb0 ;  /* 0x03e00000101879f3 */ /* 0x000fe6000c0038ff */
        /* <DEDUP_REMOVED lines=50> */
[----:B------:R-:W-:-:S02]  /*4040*/  WARPGROUP.DEPBAR.LE gsb0, 0x0 ;  /* 0x00008000000079c5 */ /* 0x000fc40000010000 */
[----:B------:R-:W-:Y:S05]  /*4050*/  @!P0 BRA `(.L_x_22) ;  /* 0x0000002000f88947 */ /* 0x000fea0003800000 */
[----:B------:R-:W4:Y:S04]  /*4060*/  LDL R4, [R1] ;  /* 0x0000000001047983 */ /* 0x000f280000100800 */
[----:B------:R-:W5:Y:S04]  /*4070*/  LDL R5, [R1+0x4] ;  /* 0x0000040001057983 */ /* 0x000f680000100800 */
[----:B------:R-:W3:Y:S04]  /*4080*/  LDL R6, [R1+0x8] ;  /* 0x0000080001067983 */ /* 0x000ee80000100800 */
[----:B------:R-:W2:Y:S04]  /*4090*/  LDL R7, [R1+0xc] ;  /* 0x00000c0001077983 */ /* 0x000ea80000100800 */
        /* <DEDUP_REMOVED lines=100> */
[----:B------:R0:W-:Y:S04]  /*46e0*/  STL [R1+0x4c8], R131 ;  /* 0x0004c88301007387 */ /* 0x0001e80000100800 */
[----:B0-----:R-:W2:Y:S04]  /*46f0*/  LDL R131, [R1+0x1a0] ;  /* 0x0001a00001837983 */ /* 0x001ea80000100800 */
        /* <DEDUP_REMOVED lines=39> */
[----:B0-----:R-:W2:Y:S01]  /*4970*/  LDL R151, [R1+0x1f0] ;  /* 0x0001f00001977983 */ /* 0x001ea20000100800 */
[----:B------:R-:W-:-:S01]  /*4980*/  FADD R3, RZ, R3 ;  /* 0x00000003ff037221 */ /* 0x000fc20000000000 */
[----:B------:R-:W-:Y:S01]  /*4990*/  FADD R2, RZ, R2 ;  /* 0x00000002ff027221 */ /* 0x000fe20000000000 */
[----:B----4-:R-:W-:-:S01]  /*49a0*/  FADD R4, RZ, R4 ;  /* 0x00000004ff047221 */ /* 0x010fc20000000000 */
[----:B-----5:R-:W-:Y:S01]  /*49b0*/  FADD R5, RZ, R5 ;  /* 0x00000005ff057221 */ /* 0x020fe20000000000 */
[----:B---3--:R-:W-:-:S01]  /*49c0*/  FADD R6, RZ, R6 ;  /* 0x00000006ff067221 */ /* 0x008fc20000000000 */
[----:B--2---:R-:W-:Y:S01]  /*49d0*/  FADD R7, RZ, R7 ;  /* 0x00000007ff077221 */ /* 0x004fe20000000000 */
[----:B------:R-:W-:-:S01]  /*49e0*/  FADD R8, RZ, R8 ;  /* 0x00000008ff087221 */ /* 0x000fc20000000000 */
[----:B------:R-:W-:Y:S01]  /*49f0*/  FADD R9, RZ, R9 ;  /* 0x00000009ff097221 */ /* 0x000fe20000000000 */
        /* <DEDUP_REMOVED lines=13> */
[----:B------:R-:W2:Y:S01]  /*4ad0*/  LDL.LU R131, [R1+0x4c8] ;  /* 0x0004c80001837983 */ /* 0x000ea20000300800 */
        /* <DEDUP_REMOVED lines=13> */
[----:B------:R-:W3:Y:S01]  /*4bb0*/  LDL.LU R132, [R1+0x4c4] ;  /* 0x0004c40001847983 */ /* 0x000ee20000300800 */
        /* <DEDUP_REMOVED lines=16> */
[----:B------:R0:W-:Y:S01]  /*4cc0*/  STL [R1+0x200], R133 ;  /* 0x0002008501007387 */ /* 0x0001e20000100800 */
        /* <DEDUP_REMOVED lines=9> */
[----:B0-----:R-:W4:Y:S01]  /*4d60*/  LDL.LU R133, [R1+0x4c0] ;  /* 0x0004c00001857983 */ /* 0x001f220000300800 */
[----:B------:R-:W-:-:S01]  /*4d70*/  FADD R185, RZ, R185 ;  /* 0x000000b9ffb97221 */ /* 0x000fc20000000000 */
[----:B------:R-:W-:Y:S01]  /*4d80*/  FADD R186, RZ, R186 ;  /* 0x000000baffba7221 */ /* 0x000fe20000000000 */
[----:B------:R-:W-:-:S01]  /*4d90*/  FADD R187, RZ, R187 ;  /* 0x000000bbffbb7221 */ /* 0x000fc20000000000 */
        /* <DEDUP_REMOVED lines=10> */
[----:B0-----:R-:W5:Y:S01]  /*4e40*/  LDL.LU R134, [R1+0x4bc] ;  /* 0x0004bc0001867983 */ /* 0x001f620000300800 */
        /* <DEDUP_REMOVED lines=51> */
[----:B0-----:R-:W5:Y:S04]  /*5180*/  LDL.LU R138, [R1+0x4ac] ;  /* 0x0004ac00018a7983 */ /* 0x001f680000300800 */
[----:B------:R0:W-:Y:S01]  /*5190*/  STL [R1+0x218], R139 ;  /* 0x0002188b01007387 */ /* 0x0001e20000100800 */
[----:B------:R-:W-:-:S03]  /*51a0*/  FADD R140, RZ, R140 ;  /* 0x0000008cff8c7221 */ /* 0x000fc60000000000 */
        /* <DEDUP_REMOVED lines=34> */
[----:B------:R0:W-:Y:S04]  /*53d0*/  STL [R1+0x248], R151 ;  /* 0x0002489701007387 */ /* 0x0001e80000100800 */
[----:B0-----:R-:W5:Y:S04]  /*53e0*/  LDL.LU R151, [R1+0x478] ;  /* 0x0004780001977983 */ /* 0x001f680000300800 */
[----:B------:R0:W-:Y:S04]  /*53f0*/  STL [R1+0x24c], R3 ;  /* 0x00024c0301007387 */ /* 0x0001e80000100800 */
[----:B------:R1:W-:Y:S01]  /*5400*/  STL [R1+0x250], R2 ;  /* 0x0002500201007387 */ /* 0x0003e20000100800 */
[----:B0-----:R-:W-:-:S01]  /*5410*/  FADD R3, RZ, R0 ;  /* 0x00000000ff037221 */ /* 0x001fc20000000000 */
[----:B------:R-:W-:Y:S01]  /*5420*/  FADD R0, RZ, R25 ;  /* 0x00000019ff007221 */ /* 0x000fe20000000000 */
[----:B-1----:R-:W-:-:S03]  /*5430*/  FADD R2, RZ, R24 ;  /* 0x00000018ff027221 */ /* 0x002fc60000000000 */
[----:B------:R0:W-:Y:S04]  /*5440*/  STL [R1+0x254], R3 ;  /* 0x0002540301007387 */ /* 0x0001e80000100800 */
[----:B------:R1:W-:Y:S04]  /*5450*/  STL [R1+0x258], R2 ;  /* 0x0002580201007387 */ /* 0x0003e80000100800 */
[----:B------:R2:W-:Y:S01]  /*5460*/  STL [R1+0x25c], R0 ;  /* 0x00025c0001007387 */ /* 0x0005e20000100800 */
[----:B0-----:R-:W-:-:S01]  /*5470*/  FADD R3, RZ, R26 ;  /* 0x0000001aff037221 */ /* 0x001fc20000000000 */
[----:B-1----:R-:W-:-:S04]  /*5480*/  FADD R2, RZ, R27 ;  /* 0x0000001bff027221 */ /* 0x002fc80000000000 */
[----:B------:R0:W-:Y:S01]  /*5490*/  STL [R1+0x260], R3 ;  /* 0x0002600301007387 */ /* 0x0001e20000100800 */
[----:B--2---:R-:W-:-:S03]  /*54a0*/  FADD R0, RZ, R28 ;  /* 0x0000001cff007221 */ /* 0x004fc60000000000 */
        /* <DEDUP_REMOVED lines=207> */
[----:B---3--:R-:W-:-:S04]  /*61a0*/  FADD R2, RZ, R132 ;  /* 0x00000084ff027221 */ /* 0x008fc80000000000 */
[----:B------:R5:W-:Y:S01]  /*61b0*/  STL [R1+0x404], R3 ;  /* 0x0004040301007387 */ /* 0x000be20000100800 */
[----:B----4-:R-:W-:-:S03]  /*61c0*/  FADD R0, RZ, R133 ;  /* 0x00000085ff007221 */ /* 0x010fc60000000000 */
[----:B------:R0:W-:Y:S04]  /*61d0*/  STL [R1+0x408], R2 ;  /* 0x0004080201007387 */ /* 0x0001e80000100800 */
[----:B------:R1:W-:Y:S01]  /*61e0*/  STL [R1+0x40c], R0 ;  /* 0x00040c0001007387 */ /* 0x0003e20000100800 */
[----:B-----5:R-:W-:-:S01]  /*61f0*/  FADD R3, RZ, R134 ;  /* 0x00000086ff037221 */ /* 0x020fc20000000000 */
[----:B0-----:R-:W-:-:S04]  /*6200*/  FADD R2, RZ, R135 ;  /* 0x00000087ff027221 */ /* 0x001fc80000000000 */
[----:B------:R0:W-:Y:S01]  /*6210*/  STL [R1+0x410], R3 ;  /* 0x0004100301007387 */ /* 0x0001e20000100800 */
[----:B-1----:R-:W-:-:S03]  /*6220*/  FADD R0, RZ, R136 ;  /* 0x00000088ff007221 */ /* 0x002fc60000000000 */
        /* <DEDUP_REMOVED lines=32> */
[----:B------:R-:W-:-:S05]  /*6430*/  UMOV UR6, URZ ;  /* 0x0000003f00067c82 */ /* 0x000fca0008000000 */
.L_x_22:
[----:B------:R-:W-:-:S04]  /*6440*/  UIADD3 UR14, UR5, 0x1, URZ ;  /* 0x00000001050e7890 */ /* 0x000fc8000fffe03f */
[----:B------:R-:W-:-:S04]  /*6450*/  UISETP.NE.AND UP0, UPT, UR14, 0x5, UPT ;  /* 0x000000050e00788c */ /* 0x000fc8000bf05270 */
[----:B------:R-:W-:Y:S02]  /*6460*/  USEL UR8, URZ, 0x1, UP0 ;  /* 0x000000013f087887 */ /* 0x000fe40008000000 */
[----:B------:R-:W-:Y:S02]  /*6470*/  USEL UR14, UR14, URZ, UP0 ;  /* 0x0000003f0e0e7287 */ /* 0x000fe40008000000 */
[----:B------:R-:W-:-:S06]  /*6480*/  ULOP3.LUT UR8, UR4, UR8, URZ, 0x3c, !UPT ;  /* 0x0000000804087292 */ /* 0x000fcc000f8e3c3f */
[----:B0-----:R-:W-:Y:S01]  /*6490*/  IMAD.U32 R0, RZ, RZ, UR8 ;  /* 0x00000008ff007e24 */ /* 0x001fe2000f8e00ff */
[----:B------:R-:W-:-:S06]  /*64a0*/  UMOV UR8, 0x1 ;  /* 0x0000000100087882 */ /* 0x000fcc0000000000 */
.L_x_17:
[----:B------:R-:W-:-:S04]  /*64b0*/  UISETP.LT.AND UP0, UPT, UR9, 0x1, UPT ;  /* 0x000000010900788c */ /* 0x000fc8000bf01270 */
[----:B------:R-:W-:-:S04]  /*64c0*/  USEL UR15, UR9, 0x1, UP0 ;  /* 0x00000001090f7887 */ /* 0x000fc80008000000 */
[----:B------:R-:W-:-:S04]  /*64d0*/  UIADD3 UR15, UR9, -UR15, URZ ;  /* 0x8000000f090f7290 */ /* 0x000fc8000fffe03f */
[----:B------:R-:W-:-:S06]  /*64e0*/  UISETP.GE.AND UP0, UPT, UR15, 0x1, UPT ;  /* 0x000000010f00788c */ /* 0x000fcc000bf06270 */
[----:B------:R-:W-:-:S13]  /*64f0*/  PLOP3.LUT P0, PT, PT, PT, UP0, 0x80, 0x0 ;  /* 0x000000000000781c */ /* 0x000fda0003f0f008 */
[----:B------:R-:W-:Y:S05]  /*6500*/  @!P0 BRA `(.L_x_23) ;  /* 0x0000004c00ac8947 */ /* 0x000fea0003800000 */
[----:B------:R-:W-:Y:S01]  /*6510*/  IMAD.U32 R2, RZ, RZ, UR15 ;  /* 0x0000000fff027e24 */ /* 0x000fe2000f8e00ff */
[----:B------:R-:W-:Y:S01]  /*6520*/  UMOV UR25, UR5 ;  /* 0x0000000500197c82 */ /* 0x000fe20008000000 */
[----:B------:R-:W-:-:S05]  /*6530*/  ULDC UR26, c[0x0][0x50c] ;  /* 0x00014300001a7ab9 */ /* 0x000fca0000000800 */
.L_x_31:
[----:B------:R-:W-:-:S06]  /*6540*/  UISETP.NE.AND UP0, UPT, UR24, 0x3, UPT ;  /* 0x000000031800788c */ /* 0x000fcc000bf05270 */
[----:B------:R-:W-:-:S13]  /*6550*/  PLOP3.LUT P1, PT, PT, PT, UP0, 0x80, 0x0 ;  /* 0x000000000000781c */ /* 0x000fda0003f2f008 */
[----:B------:R-:W-:Y:S05]  /*6560*/  @!P1 BRA `(.L_x_24) ;  /* 0x0000000000049947 */ /* 0x000fea0003800000 */
[----:B------:R-:W-:Y:S01]  /*6570*/  BPT.TRAP 0x1 ;  /* 0x000000040000795c */ /* 0x000fe20000300000 */
.L_x_24:
[----:B------:R-:W0:Y:S01]  /*6580*/  S2UR UR15, SR_CgaCtaId ;  /* 0x00000000000f79c3 */ /* 0x000e220000008800 */
[----:B------:R-:W-:Y:S01]  /*6590*/  UMOV UR11, 0x400 ;  /* 0x00000400000b7882 */ /* 0x000fe20000000000 */
[----:B------:R-:W-:Y:S01]  /*65a0*/  SHF.L.U32 R3, R0, 0x1f, RZ ;  /* 0x0000001f00037819 */ /* 0x000fe200000006ff */
[----:B0-----:R-:W-:-:S04]  /*65b0*/  ULEA UR11, UR15, UR11, 0x18 ;  /* 0x0000000b0f0b7291 */ /* 0x001fc8000f8ec03f */
[----:B------:R-:W-:-:S09]  /*65c0*/  ULEA UR15, UR14, UR11, 0x3 ;  /* 0x0000000b0e0f7291 */ /* 0x000fd2000f8e183f */
[----:B------:R0:W4:Y:S01]  /*65d0*/  SYNCS.PHASECHK.TRANS64.TRYWAIT P0, [UR15], R3 ;  /* 0x00000003ff0075a7 */ /* 0x000122000800014f */
[----:B------:R-:W-:Y:S05]  /*65e0*/  @!P1 BRA `(.L_x_25) ;  /* 0x0000000000049947 */ /* 0x000fea0003800000 */
[----:B------:R-:W-:Y:S01]  /*65f0*/  BPT.TRAP 0x1 ;  /* 0x000000040000795c */ /* 0x000fe20000300000 */
.L_x_25:
[----:B----4-:R-:W-:Y:S05]  /*6600*/  @P0 BRA `(.L_x_26) ;  /* 0x0000000000080947 */ /* 0x010fea0003800000 */
[----:B------:R-:W4:Y:S02]  /*6610*/  SYNCS.PHASECHK.TRANS64.TRYWAIT P0, [UR15], R3 ;  /* 0x00000003ff0075a7 */ /* 0x000f24000800014f */
[----:B----4-:R-:W-:Y:S05]  /*6620*/  @!P0 BRA `(.L_x_27) ;  /* 0x000001d000508947 */ /* 0x010fea0003800000 */
.L_x_26:
        /* <DEDUP_REMOVED lines=64> */
[----:B----4-:R-:W4:Y:S04]  /*6a30*/  LDL.LU.64 R108, [R1] ;  /* 0x00000000016c7983 */ /* 0x010f280000300a00 */
[----:B------:R-:W4:Y:S04]  /*6a40*/  LDL.LU.64 R110, [R1+0x8] ;  /* 0x00000800016e7983 */ /* 0x000f280000300a00 */
        /* <DEDUP_REMOVED lines=61> */
[----:B------:R-:W4:Y:S01]  /*6e20*/  LDL.LU.64 R234, [R1+0x1f8] ;  /* 0x0001f80001ea7983 */ /* 0x000f220000300a00 */
[----:B------:R-:W-:-:S02]  /*6e30*/  UIADD3 UR15, UR11, 0xa100, URZ ;  /* 0x0000a1000b0f7890 */ /* 0x000fc4000fffe03f */
[----:B------:R-:W-:Y:S02]  /*6e40*/  UISETP.NE.AND UP0, UPT, UR7, URZ, UPT ;  /* 0x0000003f0700728c */ /* 0x000fe4000bf05270 */
[----:B------:R-:W-:Y:S02]  /*6e50*/  USHF.R.U32.HI UR15, URZ, 0x4, UR15 ;  /* 0x000000043f0f7899 */ /* 0x000fe4000801160f */
[----:B------:R-:W-:Y:S02]  /*6e60*/  USEL UR8, UR8, URZ, !UP0 ;  /* 0x0000003f08087287 */ /* 0x000fe4000c000000 */
[----:B------:R-:W-:Y:S02]  /*6e70*/  ULOP3.LUT UR15, UR15, 0x3fff, URZ, 0xc0, !UPT ;  /* 0x00003fff0f0f7892 */ /* 0x000fe4000f8ec03f */
[----:B------:R-:W-:Y:S02]  /*6e80*/  ULOP3.LUT UR16, UR12, 0x10000, URZ, 0xfc, !UPT ;  /* 0x000100000c107892 */ /* 0x000fe4000f8efc3f */
[----:B------:R-:W-:-:S02]  /*6e90*/  ULOP3.LUT UR15, UR15, 0x10000, URZ, 0xfc, !UPT ;  /* 0x000100000f0f7892 */ /* 0x000fc4000f8efc3f */
[----:B------:R-:W-:Y:S02]  /*6ea0*/  UISETP.NE.U32.AND UP0, UPT, UR8, URZ, UPT ;  /* 0x0000003f0800728c */ /* 0x000fe4000bf05070 */
[----:B------:R-:W-:Y:S02]  /*6eb0*/  ULEA UR16, UR14, UR16, 0x9 ;  /* 0x000000100e107291 */ /* 0x000fe4000f8e483f */
[----:B------:R-:W-:Y:S01]  /*6ec0*/  ULEA UR18, UR14, UR15, 0x9 ;  /* 0x0000000f0e127291 */ /* 0x000fe2000f8e483f */
[----:B------:R-:W-:Y:S01]  /*6ed0*/  UMOV UR17, 0xc0000010 ;  /* 0xc000001000117882 */ /* 0x000fe20000000000 */
[----:B------:R-:W-:Y:S01]  /*6ee0*/  UMOV UR19, 0xc0000010 ;  /* 0xc000001000137882 */ /* 0x000fe20000000000 */
[----:B----4-:R-:W-:-:S06]  /*6ef0*/  WARPGROUP.ARRIVE ;  /* 0x00000000000079c5 */ /* 0x010fcc0000000000 */
[----:B------:R-:W-:Y:S03]  /*6f00*/  QGMMA.64x256x32.F32.E5M2.E5M2 R108, gdesc[UR16], R108, UP0, gsb0 ;  /* 0x03e00000106c79f3 */ /* 0x000fe6000b80386c */
[----:B------:R-:W-:Y:S02]  /*6f10*/  WARPGROUP.DEPBAR.LE gsb0, 0x0 ;  /* 0x00008000000079c5 */ /* 0x000fe40000010000 */
[----:B------:R-:W-:Y:S01]  /*6f20*/  STL.64 [R1], R108 ;  /* 0x0000006c01007387 */ /* 0x000fe20000100a00 */
[----:B0-----:R-:W-:-:S03]  /*6f30*/  IMAD.MOV.U32 R3, RZ, RZ, R108 ;  /* 0x000000ffff037224 */ /* 0x001fc600078e006c */
        /* <DEDUP_REMOVED lines=63> */
[----:B0-----:R0:W5:Y:S04]  /*7330*/  LDL.LU.64 R234, [R1+0x670] ;  /* 0x0006700001ea7983 */ /* 0x0011680000300a00 */
[----:B------:R0:W5:Y:S04]  /*7340*/  LDL.LU.64 R232, [R1+0x668] ;  /* 0x0006680001e87983 */ /* 0x0001680000300a00 */
        /* <DEDUP_REMOVED lines=62> */
[----:B------:R-:W-:Y:S01]  /*7730*/  UIADD3 UR16, UR16, 0x100, URZ ;  /* 0x0000010010107890 */ /* 0x000fe2000fffe03f */
[----:B------:R-:W-:Y:S01]  /*7740*/  UMOV UR17, 0xc0000010 ;  /* 0xc000001000117882 */ /* 0x000fe20000000000 */
[----:B------:R-:W-:Y:S01]  /*7750*/  UIADD3 UR6, UR6, 0x1, URZ ;  /* 0x0000000106067890 */ /* 0x000fe2000fffe03f */
[----:B----4-:R-:W-:-:S06]  /*7760*/  WARPGROUP.ARRIVE ;  /* 0x00000000000079c5 */ /* 0x010fcc0000000000 */
[----:B------:R-:W-:Y:S01]  /*7770*/  QGMMA.64x256x32.F32.E5M2.E5M2 R24, gdesc[UR16], R24, UP0, gsb0 ;  /* 0x03e00000101879f3 */ /* 0x000fe2000b803818 */
[----:B------:R-:W-:-:S04]  /*7780*/  UISETP.NE.AND UP0, UPT, UR6, UR26, UPT ;  /* 0x0000001a0600728c */ /* 0x000fc8000bf05270 */
[----:B------:R-:W-:-:S06]  /*7790*/  USEL UR7, URZ, 0x1, UP0 ;  /* 0x000000013f077887 */ /* 0x000fcc0008000000 */
[----:B------:R-:W-:Y:S01]  /*77a0*/  ISETP.NE.AND P0, PT, RZ, UR7, PT ;  /* 0x00000007ff007c0c */ /* 0x000fe2000bf05270 */
[----:B------:R-:W-:-:S12]  /*77b0*/  WARPGROUP.DEPBAR.LE gsb0, 0x0 ;  /* 0x00008000000079c5 */ /* 0x000fd80000010000 */
[----:B0-----:R-:W-:Y:S05]  /*77c0*/  @!P0 BRA `(.L_x_28) ;  /* 0x00000038008c8947 */ /* 0x001fea0003800000 */
[----:B------:R0:W-:Y:S04]  /*77d0*/  STL [R1+0x660], R31 ;  /* 0x0006601f01007387 */ /* 0x0001e80000100800 */
[----:B------:R4:W-:Y:S01]  /*77e0*/  STL [R1+0x65c], R32 ;  /* 0x00065c2001007387 */ /* 0x0009e20000100800 */
[----:B0-----:R-:W-:-:S03]  /*77f0*/  IMAD.MOV.U32 R31, RZ, RZ, R3 ;  /* 0x000000ffff1f7224 */ /* 0x001fc600078e0003 */
[----:B----4-:R-:W4:Y:S04]  /*7800*/  LDL R32, [R1+0x4] ;  /* 0x0000040001207983 */ /* 0x010f280000100800 */
[----:B------:R0:W-:Y:S04]  /*7810*/  STL [R1+0x658], R33 ;  /* 0x0006582101007387 */ /* 0x0001e80000100800 */
[----:B0-----:R-:W2:Y:S04]  /*7820*/  LDL R33, [R1+0x8] ;  /* 0x0000080001217983 */ /* 0x001ea80000100800 */
[----:B------:R0:W-:Y:S04]  /*7830*/  STL [R1+0x654], R34 ;  /* 0x0006542201007387 */ /* 0x0001e80000100800 */
[----:B0-----:R-:W3:Y:S04]  /*7840*/  LDL R34, [R1+0xc] ;  /* 0x00000c0001227983 */ /* 0x001ee80000100800 */
        /* <DEDUP_REMOVED lines=175> */
[----:B0-----:R-:W3:Y:S04]  /*8340*/  LDL.LU R122, [R1+0x200] ;  /* 0x00020000017a7983 */ /* 0x001ee80000300800 */
        /* <DEDUP_REMOVED lines=14> */
[----:B------:R-:W3:Y:S04]  /*8430*/  LDL.LU R3, [R1+0x234] ;  /* 0x0002340001037983 */ /* 0x000ee80000300800 */
        /* <DEDUP_REMOVED lines=46> */
[----:B-----5:R0:W-:Y:S04]  /*8720*/  STL [R1+0x478], R0 ;  /* 0x0004780001007387 */ /* 0x0201e80000100800 */
[----:B0-----:R-:W3:Y:S01]  /*8730*/  LDL R0, [R1+0x168] ;  /* 0x0001680001007983 */ /* 0x001ee20000100800 */
[----:B------:R-:W-:-:S01]  /*8740*/  FADD R4, R31, R4 ;  /* 0x000000041f047221 */ /* 0x000fc20000000000 */
[----:B----4-:R-:W-:Y:S01]  /*8750*/  FADD R5, R32, R5 ;  /* 0x0000000520057221 */ /* 0x010fe20000000000 */
[----:B--2---:R-:W-:-:S01]  /*8760*/  FADD R6, R33, R6 ;  /* 0x0000000621067221 */ /* 0x004fc20000000000 */
[----:B------:R-:W2:Y:S01]  /*8770*/  LDL.LU R31, [R1+0x660] ;  /* 0x00066000011f7983 */ /* 0x000ea20000300800 */
[----:B---3--:R-:W-:-:S01]  /*8780*/  FADD R7, R34, R7 ;  /* 0x0000000722077221 */ /* 0x008fc20000000000 */
[----:B------:R-:W-:-:S02]  /*8790*/  FADD R8, R35, R8 ;  /* 0x0000000823087221 */ /* 0x000fc40000000000 */
[----:B------:R-:W3:Y:S01]  /*87a0*/  LDL.LU R32, [R1+0x65c] ;  /* 0x00065c0001207983 */ /* 0x000ee20000300800 */
[----:B------:R-:W-:-:S03]  /*87b0*/  FADD R9, R36, R9 ;  /* 0x0000000924097221 */ /* 0x000fc60000000000 */
[----:B------:R-:W4:Y:S01]  /*87c0*/  LDL.LU R33, [R1+0x658] ;  /* 0x0006580001217983 */ /* 0x000f220000300800 */
        /* <DEDUP_REMOVED lines=160> */
[----:B------:R-:W-:-:S01]  /*91d0*/  FADD R218, R117, R218 ;  /* 0x000000da75da7221 */ /* 0x000fc20000000000 */
[----:B------:R-:W-:Y:S02]  /*91e0*/  FADD R122, R124, R122 ;  /* 0x0000007a7c7a7221 */ /* 0x000fe40000000000 */
[----:B------:R-:W4:Y:S01]  /*91f0*/  LDL.LU R114, [R1+0x514] ;  /* 0x0005140001727983 */ /* 0x000f220000300800 */
[----:B------:R-:W-:-:S03]  /*9200*/  FADD R219, R118, R219 ;  /* 0x000000db76db7221 */ /* 0x000fc60000000000 */
[----:B------:R-:W4:Y:S01]  /*9210*/  LDL.LU R115, [R1+0x510] ;  /* 0x0005100001737983 */ /* 0x000f220000300800 */
[----:B------:R-:W-:-:S03]  /*9220*/  FADD R220, R119, R220 ;  /* 0x000000dc77dc7221 */ /* 0x000fc60000000000 */
[----:B------:R-:W4:Y:S01]  /*9230*/  LDL.LU R116, [R1+0x50c] ;  /* 0x00050c0001747983 */ /* 0x000f220000300800 */
[----:B------:R-:W-:-:S03]  /*9240*/  FADD R221, R120, R221 ;  /* 0x000000dd78dd7221 */ /* 0x000fc60000000000 */
[----:B------:R-:W4:Y:S04]  /*9250*/  LDL.LU R117, [R1+0x508] ;  /* 0x0005080001757983 */ /* 0x000f280000300800 */
[----:B------:R-:W4:Y:S04]  /*9260*/  LDL.LU R118, [R1+0x504] ;  /* 0x0005040001767983 */ /* 0x000f280000300800 */
[----:B------:R-:W4:Y:S04]  /*9270*/  LDL.LU R119, [R1+0x500] ;  /* 0x0005000001777983 */ /* 0x000f280000300800 */
[----:B------:R-:W4:Y:S01]  /*9280*/  LDL.LU R120, [R1+0x4fc] ;  /* 0x0004fc0001787983 */ /* 0x000f220000300800 */
[----:B------:R-:W-:-:S01]  /*9290*/  FADD R237, R126, R237 ;  /* 0x000000ed7eed7221 */ /* 0x000fc20000000000 */
[----:B------:R-:W-:Y:S01]  /*92a0*/  FADD R236, R128, R236 ;  /* 0x000000ec80ec7221 */ /* 0x000fe20000000000 */
[----:B------:R-:W-:-:S01]  /*92b0*/  FADD R225, R150, R225 ;  /* 0x000000e196e17221 */ /* 0x000fc20000000000 */
[----:B------:R0:W-:Y:S01]  /*92c0*/  STL [R1+0x200], R122 ;  /* 0x0002007a01007387 */ /* 0x0001e20000100800 */
[----:B------:R-:W-:-:S01]  /*92d0*/  FADD R228, R146, R228 ;  /* 0x000000e492e47221 */ /* 0x000fc20000000000 */
[----:B------:R-:W-:Y:S01]  /*92e0*/  FADD R230, R143, R230 ;  /* 0x000000e68fe67221 */ /* 0x000fe20000000000 */
[----:B------:R-:W-:-:S01]  /*92f0*/  FADD R231, R141, R231 ;  /* 0x000000e78de77221 */ /* 0x000fc20000000000 */
[----:B------:R-:W-:Y:S01]  /*9300*/  FADD R223, R2, R223 ;  /* 0x000000df02df7221 */ /* 0x000fe20000000000 */
[----:B------:R-:W-:-:S01]  /*9310*/  FADD R222, R0, R222 ;  /* 0x000000de00de7221 */ /* 0x000fc20000000000 */
[----:B------:R-:W-:Y:S01]  /*9320*/  FADD R224, R151, R224 ;  /* 0x000000e097e07221 */ /* 0x000fe20000000000 */
[----:B------:R-:W-:-:S01]  /*9330*/  FADD R226, R149, R226 ;  /* 0x000000e295e27221 */ /* 0x000fc20000000000 */
[----:B------:R-:W-:Y:S01]  /*9340*/  FADD R227, R147, R227 ;  /* 0x000000e393e37221 */ /* 0x000fe20000000000 */
[----:B------:R-:W-:-:S01]  /*9350*/  FADD R229, R145, R229 ;  /* 0x000000e591e57221 */ /* 0x000fc20000000000 */
[----:B0-----:R-:W2:Y:S01]  /*9360*/  LDL.LU R122, [R1+0x204] ;  /* 0x00020400017a7983 */ /* 0x001ea20000300800 */
[----:B------:R-:W-:-:S01]  /*9370*/  FADD R232, R136, R232 ;  /* 0x000000e888e87221 */ /* 0x000fc20000000000 */
[----:B------:R-:W-:Y:S01]  /*9380*/  FADD R233, R134, R233 ;  /* 0x000000e986e97221 */ /* 0x000fe20000000000 */
[----:B------:R-:W-:-:S01]  /*9390*/  FADD R234, R132, R234 ;  /* 0x000000ea84ea7221 */ /* 0x000fc20000000000 */
[----:B------:R-:W3:Y:S01]  /*93a0*/  LDL.LU R124, [R1+0x208] ;  /* 0x00020800017c7983 */ /* 0x000ee20000300800 */
[----:B------:R-:W-:-:S03]  /*93b0*/  FADD R235, R130, R235 ;  /* 0x000000eb82eb7221 */ /* 0x000fc60000000000 */
[----:B------:R-:W4:Y:S04]  /*93c0*/  LDL.LU R126, [R1+0x20c] ;  /* 0x00020c00017e7983 */ /* 0x000f280000300800 */
[----:B------:R-:W4:Y:S04]  /*93d0*/  LDL.LU R128, [R1+0x210] ;  /* 0x0002100001807983 */ /* 0x000f280000300800 */
[----:B------:R-:W4:Y:S04]  /*93e0*/  LDL.LU R150, [R1+0x214] ;  /* 0x0002140001967983 */ /* 0x000f280000300800 */
[----:B------:R-:W4:Y:S04]  /*93f0*/  LDL.LU R146, [R1+0x218] ;  /* 0x0002180001927983 */ /* 0x000f280000300800 */
[----:B------:R-:W4:Y:S04]  /*9400*/  LDL.LU R143, [R1+0x21c] ;  /* 0x00021c00018f7983 */ /* 0x000f280000300800 */
[----:B------:R-:W4:Y:S04]  /*9410*/  LDL.LU R141, [R1+0x220] ;  /* 0x00022000018d7983 */ /* 0x000f280000300800 */
[----:B------:R-:W4:Y:S04]  /*9420*/  LDL.LU R2, [R1+0x224] ;  /* 0x0002240001027983 */ /* 0x000f280000300800 */
[----:B------:R-:W4:Y:S04]  /*9430*/  LDL.LU R0, [R1+0x228] ;  /* 0x0002280001007983 */ /* 0x000f280000300800 */
[----:B------:R-:W4:Y:S04]  /*9440*/  LDL R130, [R1+0x1e0] ;  /* 0x0001e00001827983 */ /* 0x000f280000100800 */
[----:B------:R-:W4:Y:S04]  /*9450*/  LDL R132, [R1+0x1e4] ;  /* 0x0001e40001847983 */ /* 0x000f280000100800 */
[----:B------:R-:W4:Y:S04]  /*9460*/  LDL R134, [R1+0x1e8] ;  /* 0x0001e80001867983 */ /* 0x000f280000100800 */
[----:B------:R-:W4:Y:S04]  /*9470*/  LDL R136, [R1+0x1ec] ;  /* 0x0001ec0001887983 */ /* 0x000f280000100800 */
[----:B------:R-:W4:Y:S04]  /*9480*/  LDL R151, [R1+0x1f0] ;  /* 0x0001f00001977983 */ /* 0x000f280000100800 */
[----:B------:R-:W4:Y:S04]  /*9490*/  LDL R149, [R1+0x1f4] ;  /* 0x0001f40001957983 */ /* 0x000f280000100800 */
[----:B------:R-:W4:Y:S04]  /*94a0*/  LDL R147, [R1+0x1f8] ;  /* 0x0001f80001937983 */ /* 0x000f280000100800 */
[----:B------:R-:W4:Y:S01]  /*94b0*/  LDL R145, [R1+0x1fc] ;  /* 0x0001fc0001917983 */ /* 0x000f220000100800 */
[----:B------:R-:W-:-:S01]  /*94c0*/  FADD R137, R138, R137 ;  /* 0x000000898a897221 */ /* 0x000fc20000000000 */
[----:B------:R-:W-:Y:S01]  /*94d0*/  FADD R133, R135, R133 ;  /* 0x0000008587857221 */ /* 0x000fe20000000000 */
[----:B------:R-:W-:-:S01]  /*94e0*/  FADD R3, R131, R3 ;  /* 0x0000000383037221 */ /* 0x000fc20000000000 */
[----:B--2---:R-:W-:-:S02]  /*94f0*/  FADD R122, R121, R122 ;  /* 0x0000007a797a7221 */ /* 0x004fc40000000000 */
[----:B------:R-:W2:Y:S01]  /*9500*/  LDL.LU R121, [R1+0x4f8] ;  /* 0x0004f80001797983 */ /* 0x000ea20000300800 */
[----:B---3--:R-:W-:-:S03]  /*9510*/  FADD R124, R123, R124 ;  /* 0x0000007c7b7c7221 */ /* 0x008fc60000000000 */
[----:B------:R0:W-:Y:S01]  /*9520*/  STL [R1+0x204], R122 ;  /* 0x0002047a01007387 */ /* 0x0001e20000100800 */
[----:B----4-:R-:W-:-:S01]  /*9530*/  FADD R126, R125, R126 ;  /* 0x0000007e7d7e7221 */ /* 0x010fc20000000000 */
[----:B------:R-:W-:Y:S02]  /*9540*/  FADD R128, R127, R128 ;  /* 0x000000807f807221 */ /* 0x000fe40000000000 */
[----:B0-----:R-:W3:Y:S04]  /*9550*/  LDL.LU R122, [R1+0x4f4] ;  /* 0x0004f400017a7983 */ /* 0x001ee80000300800 */
[----:B------:R-:W4:Y:S04]  /*9560*/  LDL.LU R123, [R1+0x4f0] ;  /* 0x0004f000017b7983 */ /* 0x000f280000300800 */
[----:B------:R0:W-:Y:S01]  /*9570*/  STL [R1+0x208], R124 ;  /* 0x0002087c01007387 */ /* 0x0001e20000100800 */
[----:B------:R-:W-:-:S01]  /*9580*/  FADD R150, R129, R150 ;  /* 0x0000009681967221 */ /* 0x000fc20000000000 */
[----:B------:R-:W-:Y:S01]  /*9590*/  FADD R146, R148, R146 ;  /* 0x0000009294927221 */ /* 0x000fe20000000000 */
[----:B------:R-:W-:-:S01]  /*95a0*/  FADD R143, R144, R143 ;  /* 0x0000008f908f7221 */ /* 0x000fc20000000000 */
[----:B------:R-:W-:Y:S01]  /*95b0*/  FADD R141, R142, R141 ;  /* 0x0000008d8e8d7221 */ /* 0x000fe20000000000 */
[----:B0-----:R-:W4:Y:S04]  /*95c0*/  LDL.LU R124, [R1+0x4ec] ;  /* 0x0004ec00017c7983 */ /* 0x001f280000300800 */
[----:B------:R-:W4:Y:S04]  /*95d0*/  LDL.LU R125, [R1+0x4e8] ;  /* 0x0004e800017d7983 */ /* 0x000f280000300800 */
[----:B------:R0:W-:Y:S01]  /*95e0*/  STL [R1+0x20c], R126 ;  /* 0x00020c7e01007387 */ /* 0x0001e20000100800 */
[----:B------:R-:W-:-:S01]  /*95f0*/  FADD R2, R140, R2 ;  /* 0x000000028c027221 */ /* 0x000fc20000000000 */
[----:B------:R-:W-:-:S02]  /*9600*/  FADD R0, R139, R0 ;  /* 0x000000008b007221 */ /* 0x000fc40000000000 */
[----:B0-----:R-:W4:Y:S04]  /*9610*/  LDL.LU R126, [R1+0x4e4] ;  /* 0x0004e400017e7983 */ /* 0x001f280000300800 */
[----:B------:R-:W4:Y:S04]  /*9620*/  LDL.LU R127, [R1+0x4e0] ;  /* 0x0004e000017f7983 */ /* 0x000f280000300800 */
[----:B------:R0:W-:Y:S04]  /*9630*/  STL [R1+0x210], R128 ;  /* 0x0002108001007387 */ /* 0x0001e80000100800 */
[----:B0-----:R-:W4:Y:S04]  /*9640*/  LDL.LU R128, [R1+0x4dc] ;  /* 0x0004dc0001807983 */ /* 0x001f280000300800 */
[----:B------:R-:W4:Y:S04]  /*9650*/  LDL.LU R129, [R1+0x4d8] ;  /* 0x0004d80001817983 */ /* 0x000f280000300800 */
[----:B------:R-:W-:Y:S04]  /*9660*/  STL [R1+0x214], R150 ;  /* 0x0002149601007387 */ /* 0x000fe80000100800 */
[----:B------:R-:W-:Y:S04]  /*9670*/  STL [R1+0x218], R146 ;  /* 0x0002189201007387 */ /* 0x000fe80000100800 */
[----:B------:R-:W-:Y:S04]  /*9680*/  STL [R1+0x21c], R143 ;  /* 0x00021c8f01007387 */ /* 0x000fe80000100800 */
[----:B------:R-:W-:Y:S04]  /*9690*/  STL [R1+0x220], R141 ;  /* 0x0002208d01007387 */ /* 0x000fe80000100800 */
[----:B------:R-:W-:Y:S04]  /*96a0*/  STL [R1+0x224], R2 ;  /* 0x0002240201007387 */ /* 0x000fe80000100800 */
[----:B------:R-:W-:Y:S04]  /*96b0*/  STL [R1+0x228], R0 ;  /* 0x0002280001007387 */ /* 0x000fe80000100800 */
[----:B------:R-:W2:Y:S04]  /*96c0*/  LDL.LU R131, [R1+0x238] ;  /* 0x0002380001837983 */ /* 0x000ea80000300800 */
[----:B------:R-:W-:Y:S04]  /*96d0*/  STL [R1+0x22c], R137 ;  /* 0x00022c8901007387 */ /* 0x000fe80000100800 */
[----:B------:R0:W-:Y:S04]  /*96e0*/  STL [R1+0x230], R133 ;  /* 0x0002308501007387 */ /* 0x0001e80000100800 */
[----:B0-----:R-:W3:Y:S04]  /*96f0*/  LDL.LU R133, [R1+0x23c] ;  /* 0x00023c0001857983 */ /* 0x001ee80000300800 */
[----:B------:R-:W4:Y:S04]  /*9700*/  LDL.LU R135, [R1+0x240] ;  /* 0x0002400001877983 */ /* 0x000f280000300800 */
[----:B------:R0:W-:Y:S04]  /*9710*/  STL [R1+0x234], R3 ;  /* 0x0002340301007387 */ /* 0x0001e80000100800 */
        /* <DEDUP_REMOVED lines=11> */
[----:B0-----:R-:W4:Y:S04]  /*97d0*/  LDL.LU R3, [R1+0x270] ;  /* 0x0002700001037983 */ /* 0x001f280000300800 */
[----:B------:R-:W4:Y:S04]  /*97e0*/  LDL.LU R2, [R1+0x274] ;  /* 0x0002740001027983 */ /* 0x000f280000300800 */
[----:B------:R-:W4:Y:S01]  /*97f0*/  LDL.LU R0, [R1+0x278] ;  /* 0x0002780001007983 */ /* 0x000f220000300800 */
[----:B--2---:R-:W-:-:S03]  /*9800*/  FADD R131, R130, R131 ;  /* 0x0000008382837221 */ /* 0x004fc60000000000 */
[----:B------:R-:W2:Y:S04]  /*9810*/  LDL.LU R130, [R1+0x4d4] ;  /* 0x0004d40001827983 */ /* 0x000ea80000300800 */
[----:B------:R0:W-:Y:S04]  /*9820*/  STL [R1+0x238], R131 ;  /* 0x0002388301007387 */ /* 0x0001e80000100800 */
[----:B0-----:R-:W2:Y:S01]  /*9830*/  LDL.LU R131, [R1+0x4d0] ;  /* 0x0004d00001837983 */ /* 0x001ea20000300800 */
[----:B---3--:R-:W-:-:S03]  /*9840*/  FADD R133, R132, R133 ;  /* 0x0000008584857221 */ /* 0x008fc60000000000 */
[----:B------:R-:W3:Y:S01]  /*9850*/  LDL.LU R132, [R1+0x4cc] ;  /* 0x0004cc0001847983 */ /* 0x000ee20000300800 */
[----:B----4-:R-:W-:-:S03]  /*9860*/  FADD R135, R134, R135 ;  /* 0x0000008786877221 */ /* 0x010fc60000000000 */
[----:B------:R0:W-:Y:S01]  /*9870*/  STL [R1+0x23c], R133 ;  /* 0x00023c8501007387 */ /* 0x0001e20000100800 */
[----:B------:R-:W-:-:S03]  /*9880*/  FADD R137, R136, R137 ;  /* 0x0000008988897221 */ /* 0x000fc60000000000 */
[----:B0-----:R-:W4:Y:S01]  /*9890*/  LDL.LU R133, [R1+0x4c8] ;  /* 0x0004c80001857983 */ /* 0x001f220000300800 */
[----:B------:R-:W-:-:S03]  /*98a0*/  FADD R150, R151, R150 ;  /* 0x0000009697967221 */ /* 0x000fc60000000000 */
[----:B------:R-:W4:Y:S01]  /*98b0*/  LDL.LU R134, [R1+0x4c4] ;  /* 0x0004c40001867983 */ /* 0x000f220000300800 */
[----:B------:R-:W-:-:S03]  /*98c0*/  FADD R148, R149, R148 ;  /* 0x0000009495947221 */ /* 0x000fc60000000000 */
[----:B------:R0:W-:Y:S01]  /*98d0*/  STL [R1+0x240], R135 ;  /* 0x0002408701007387 */ /* 0x0001e20000100800 */
[----:B------:R-:W-:-:S01]  /*98e0*/  FADD R146, R147, R146 ;  /* 0x0000009293927221 */ /* 0x000fc20000000000 */
[----:B------:R-:W-:Y:S02]  /*98f0*/  FADD R144, R145, R144 ;  /* 0x0000009091907221 */ /* 0x000fe40000000000 */
[----:B0-----:R-:W4:Y:S01]  /*9900*/  LDL.LU R135, [R1+0x4c0] ;  /* 0x0004c00001877983 */ /* 0x001f220000300800 */
[----:B------:R-:W-:-:S03]  /*9910*/  FADD R143, R24, R143 ;  /* 0x0000008f188f7221 */ /* 0x000fc60000000000 */
[----:B------:R-:W4:Y:S01]  /*9920*/  LDL.LU R136, [R1+0x4bc] ;  /* 0x0004bc0001887983 */ /* 0x000f220000300800 */
[----:B------:R-:W-:-:S03]  /*9930*/  FADD R142, R25, R142 ;  /* 0x0000008e198e7221 */ /* 0x000fc60000000000 */
[----:B------:R0:W-:Y:S01]  /*9940*/  STL [R1+0x244], R137 ;  /* 0x0002448901007387 */ /* 0x0001e20000100800 */
[----:B------:R-:W-:-:S01]  /*9950*/  FADD R141, R26, R141 ;  /* 0x0000008d1a8d7221 */ /* 0x000fc20000000000 */
[----:B------:R-:W-:Y:S01]  /*9960*/  FADD R140, R27, R140 ;  /* 0x0000008c1b8c7221 */ /* 0x000fe20000000000 */
[----:B------:R-:W-:-:S01]  /*9970*/  FADD R139, R28, R139 ;  /* 0x0000008b1c8b7221 */ /* 0x000fc20000000000 */
[----:B0-----:R-:W4:Y:S04]  /*9980*/  LDL.LU R137, [R1+0x4b8] ;  /* 0x0004b80001897983 */ /* 0x001f280000300800 */
[----:B------:R0:W-:Y:S01]  /*9990*/  STL [R1+0x248], R150 ;  /* 0x0002489601007387 */ /* 0x0001e20000100800 */
[----:B------:R-:W-:-:S03]  /*99a0*/  FADD R138, R29, R138 ;  /* 0x0000008a1d8a7221 */ /* 0x000fc60000000000 */
[----:B------:R1:W-:Y:S04]  /*99b0*/  STL [R1+0x24c], R148 ;  /* 0x00024c9401007387 */ /* 0x0003e80000100800 */
        /* <DEDUP_REMOVED lines=9> */
[----:B------:R1:W-:Y:S04]  /*9a50*/  STL [R1+0x268], R139 ;  /* 0x0002688b01007387 */ /* 0x0003e80000100800 */
[----:B------:R1:W-:Y:S04]  /*9a60*/  STL [R1+0x26c], R138 ;  /* 0x00026c8a01007387 */ /* 0x0003e80000100800 */
[----:B------:R-:W2:Y:S04]  /*9a70*/  LDL.LU R151, [R1+0x27c] ;  /* 0x00027c0001977983 */ /* 0x000ea80000300800 */
[----:B------:R1:W-:Y:S04]  /*9a80*/  STL [R1+0x270], R3 ;  /* 0x0002700301007387 */ /* 0x0003e80000100800 */
[----:B0-----:R-:W3:Y:S04]  /*9a90*/  LDL.LU R150, [R1+0x280] ;  /* 0x0002800001967983 */ /* 0x001ee80000300800 */
[----:B------:R0:W-:Y:S04]  /*9aa0*/  STL [R1+0x274], R2 ;  /* 0x0002740201007387 */ /* 0x0001e80000100800 */
[----:B------:R-:W4:Y:S04]  /*9ab0*/  LDL.LU R149, [R1+0x284] ;  /* 0x0002840001957983 */ /* 0x000f280000300800 */
[----:B------:R0:W-:Y:S04]  /*9ac0*/  STL [R1+0x278], R0 ;  /* 0x0002780001007387 */ /* 0x0001e80000100800 */
[----:B-1----:R-:W4:Y:S04]  /*9ad0*/  LDL.LU R148, [R1+0x288] ;  /* 0x0002880001947983 */ /* 0x002f280000300800 */
        /* <DEDUP_REMOVED lines=12> */
[----:B------:R-:W4:Y:S01]  /*9ba0*/  LDL.LU R0, [R1+0x2bc] ;  /* 0x0002bc0001007983 */ /* 0x000f220000300800 */
[----:B--2---:R-:W-:-:S01]  /*9bb0*/  FADD R151, R33, R151 ;  /* 0x0000009721977221 */ /* 0x004fc20000000000 */
[----:B---3--:R-:W-:-:S04]  /*9bc0*/  FADD R150, R34, R150 ;  /* 0x0000009622967221 */ /* 0x008fc80000000000 */
[----:B------:R0:W-:Y:S01]  /*9bd0*/  STL [R1+0x27c], R151 ;  /* 0x00027c9701007387 */ /* 0x0001e20000100800 */
[----:B----4-:R-:W-:-:S03]  /*9be0*/  FADD R149, R35, R149 ;  /* 0x0000009523957221 */ /* 0x010fc60000000000 */
[----:B------:R1:W-:Y:S01]  /*9bf0*/  STL [R1+0x280], R150 ;  /* 0x0002809601007387 */ /* 0x0003e20000100800 */
[----:B------:R-:W-:-:S03]  /*9c00*/  FADD R148, R36, R148 ;  /* 0x0000009424947221 */ /* 0x000fc60000000000 */
        /* <DEDUP_REMOVED lines=24> */
[----:B0-----:R-:W4:Y:S01]  /*9d90*/  LDL.LU R151, [R1+0x2c0] ;  /* 0x0002c00001977983 */ /* 0x001f220000300800 */
[----:B------:R-:W-:-:S03]  /*9da0*/  FADD R0, R49, R0 ;  /* 0x0000000031007221 */ /* 0x000fc60000000000 */
[----:B------:R0:W-:Y:S04]  /*9db0*/  STL [R1+0x2b4], R3 ;  /* 0x0002b40301007387 */ /* 0x0001e80000100800 */
[----:B-1----:R-:W4:Y:S04]  /*9dc0*/  LDL.LU R150, [R1+0x2c4] ;  /* 0x0002c40001967983 */ /* 0x002f280000300800 */
[----:B------:R1:W-:Y:S04]  /*9dd0*/  STL [R1+0x2b8], R2 ;  /* 0x0002b80201007387 */ /* 0x0003e80000100800 */
[----:B--2---:R-:W2:Y:S04]  /*9de0*/  LDL.LU R149, [R1+0x2c8] ;  /* 0x0002c80001957983 */ /* 0x004ea80000300800 */
[----:B------:R1:W-:Y:S04]  /*9df0*/  STL [R1+0x2bc], R0 ;  /* 0x0002bc0001007387 */ /* 0x0003e80000100800 */
[----:B---3--:R-:W3:Y:S04]  /*9e00*/  LDL.LU R148, [R1+0x2cc] ;  /* 0x0002cc0001947983 */ /* 0x008ee80000300800 */
[----:B----4-:R-:W4:Y:S04]  /*9e10*/  LDL.LU R147, [R1+0x2d0] ;  /* 0x0002d00001937983 */ /* 0x010f280000300800 */
        /* <DEDUP_REMOVED lines=10> */
[----:B-1----:R-:W4:Y:S04]  /*9ec0*/  LDL.LU R2, [R1+0x2fc] ;  /* 0x0002fc0001027983 */ /* 0x002f280000300800 */
[----:B------:R-:W4:Y:S01]  /*9ed0*/  LDL.LU R0, [R1+0x300] ;  /* 0x0003000001007983 */ /* 0x000f220000300800 */
[----:B------:R-:W-:-:S01]  /*9ee0*/  FADD R151, R50, R151 ;  /* 0x0000009732977221 */ /* 0x000fc20000000000 */
[----:B------:R-:W-:-:S04]  /*9ef0*/  FADD R150, R51, R150 ;  /* 0x0000009633967221 */ /* 0x000fc80000000000 */
[----:B------:R0:W-:Y:S01]  /*9f00*/  STL [R1+0x2c0], R151 ;  /* 0x0002c09701007387 */ /* 0x0001e20000100800 */
[----:B--2---:R-:W-:-:S03]  /*9f10*/  FADD R149, R52, R149 ;  /* 0x0000009534957221 */ /* 0x004fc60000000000 */
[----:B------:R1:W-:Y:S01]  /*9f20*/  STL [R1+0x2c4], R150 ;  /* 0x0002c49601007387 */ /* 0x0003e20000100800 */
[----:B---3--:R-:W-:-:S03]  /*9f30*/  FADD R148, R53, R148 ;  /* 0x0000009435947221 */ /* 0x008fc60000000000 */
        /* <DEDUP_REMOVED lines=200> */
[----:B------:R-:W-:Y:S01]  /*abc0*/  STL [R1+0x3d0], R151 ;  /* 0x0003d09701007387 */ /* 0x000fe20000100800 */
[----:B--2---:R-:W-:-:S03]  /*abd0*/  FADD R149, R120, R149 ;  /* 0x0000009578957221 */ /* 0x004fc60000000000 */
[----:B------:R-:W-:Y:S01]  /*abe0*/  STL [R1+0x3d4], R150 ;  /* 0x0003d49601007387 */ /* 0x000fe20000100800 */
[----:B---3--:R-:W-:-:S03]  /*abf0*/  FADD R148, R121, R148 ;  /* 0x0000009479947221 */ /* 0x008fc60000000000 */
[----:B------:R-:W-:Y:S01]  /*ac00*/  STL [R1+0x3d8], R149 ;  /* 0x0003d89501007387 */ /* 0x000fe20000100800 */
[----:B----4-:R-:W-:-:S03]  /*ac10*/  FADD R147, R122, R147 ;  /* 0x000000937a937221 */ /* 0x010fc60000000000 */
[----:B------:R-:W-:Y:S01]  /*ac20*/  STL [R1+0x3dc], R148 ;  /* 0x0003dc9401007387 */ /* 0x000fe20000100800 */
[----:B------:R-:W-:-:S03]  /*ac30*/  FADD R146, R123, R146 ;  /* 0x000000927b927221 */ /* 0x000fc60000000000 */
        /* <DEDUP_REMOVED lines=18> */
[----:B------:R0:W-:Y:S04]  /*ad60*/  STL [R1+0x404], R138 ;  /* 0x0004048a01007387 */ /* 0x0001e80000100800 */
[----:B0-----:R-:W2:Y:S04]  /*ad70*/  LDL.LU R138, [R1+0x414] ;  /* 0x00041400018a7983 */ /* 0x001ea80000300800 */
[----:B------:R-:W-:Y:S04]  /*ad80*/  STL [R1+0x408], R3 ;  /* 0x0004080301007387 */ /* 0x000fe80000100800 */
[----:B------:R-:W3:Y:S01]  /*ad90*/  LDL.LU R139, [R1+0x418] ;  /* 0x00041800018b7983 */ /* 0x000ee20000300800 */
[----:B------:R-:W-:-:S01]  /*ada0*/  FADD R2, R133, R2 ;  /* 0x0000000285027221 */ /* 0x000fc20000000000 */
[----:B------:R-:W-:-:S04]  /*adb0*/  FADD R0, R134, R0 ;  /* 0x0000000086007221 */ /* 0x000fc80000000000 */
[----:B------:R0:W-:Y:S04]  /*adc0*/  STL [R1+0x40c], R2 ;  /* 0x00040c0201007387 */ /* 0x0001e80000100800 */
        /* <DEDUP_REMOVED lines=16> */
[----:B--2---:R-:W-:-:S05]  /*aed0*/  FADD R138, R135, R138 ;  /* 0x0000008a878a7221 */ /* 0x004fca0000000000 */
[----:B------:R0:W-:Y:S01]  /*aee0*/  STL [R1+0x414], R138 ;  /* 0x0004148a01007387 */ /* 0x0001e20000100800 */
[----:B---3--:R-:W-:-:S03]  /*aef0*/  FADD R139, R136, R139 ;  /* 0x0000008b888b7221 */ /* 0x008fc60000000000 */
[----:B0-----:R-:W2:Y:S04]  /*af00*/  LDL.LU R138, [R1+0x4b4] ;  /* 0x0004b400018a7983 */ /* 0x001ea80000300800 */
[----:B------:R0:W-:Y:S04]  /*af10*/  STL [R1+0x418], R139 ;  /* 0x0004188b01007387 */ /* 0x0001e80000100800 */
[----:B0-----:R-:W3:Y:S01]  /*af20*/  LDL.LU R139, [R1+0x4b0] ;  /* 0x0004b000018b7983 */ /* 0x001ee20000300800 */
[----:B----4-:R-:W-:-:S05]  /*af30*/  FADD R140, R137, R140 ;  /* 0x0000008c898c7221 */ /* 0x010fca0000000000 */
[----:B------:R0:W-:Y:S04]  /*af40*/  STL [R1+0x41c], R140 ;  /* 0x00041c8c01007387 */ /* 0x0001e80000100800 */
[----:B0-----:R-:W4:Y:S01]  /*af50*/  LDL.LU R140, [R1+0x4ac] ;  /* 0x0004ac00018c7983 */ /* 0x001f220000300800 */
        /* <DEDUP_REMOVED lines=35> */
[----:B0-----:R0:W5:Y:S01]  /*b190*/  LDL.LU R2, [R1+0x47c] ;  /* 0x00047c0001027983 */ /* 0x0011620000300800 */
[----:B------:R-:W-:Y:S01]  /*b1a0*/  UMOV UR6, URZ ;  /* 0x0000003f00067c82 */ /* 0x000fe20008000000 */
[----:B--2---:R-:W-:-:S05]  /*b1b0*/  FADD R0, R150, R0 ;  /* 0x0000000096007221 */ /* 0x004fca0000000000 */
[----:B------:R1:W-:Y:S01]  /*b1c0*/  STL [R1+0x450], R0 ;  /* 0x0004500001007387 */ /* 0x0003e20000100800 */
[----:B---3--:R-:W-:-:S03]  /*b1d0*/  FADD R3, R3, R151 ;  /* 0x0000009703037221 */ /* 0x008fc60000000000 */
[----:B-1----:R0:W5:Y:S04]  /*b1e0*/  LDL.LU R0, [R1+0x478] ;  /* 0x0004780001007983 */ /* 0x0021680000300800 */
[----:B------:R0:W-:Y:S02]  /*b1f0*/  STL [R1+0x454], R3 ;  /* 0x0004540301007387 */ /* 0x0001e40000100800 */
.L_x_28:
[----:B------:R-:W-:Y:S05]  /*b200*/  @!P1 BRA `(.L_x_29) ;  /* 0x0000000000049947 */ /* 0x000fea0003800000 */
[----:B------:R-:W-:Y:S01]  /*b210*/  BPT.TRAP 0x1 ;  /* 0x000000040000795c */ /* 0x000fe20000300000 */
.L_x_29:
[----:B0-----:R-:W4:Y:S04]  /*b220*/  LDL R3, [R1+0x458] ;  /* 0x0004580001037983 */ /* 0x001f280000100800 */
[----:B-----5:R0:W-:Y:S04]  /*b230*/  STL [R1+0x478], R0 ;  /* 0x0004780001007387 */ /* 0x0201e80000100800 */
[----:B0-----:R-:W2:Y:S01]  /*b240*/  LDL R0, [R1+0x45c] ;  /* 0x00045c0001007983 */ /* 0x001ea20000100800 */
[----:B----4-:R-:W-:Y:S01]  /*b250*/  ISETP.NE.AND P0, PT, R3, RZ, PT ;  /* 0x000000ff0300720c */ /* 0x010fe20003f05270 */
[----:B------:R-:W-:-:S12]  /*b260*/  IMAD.U32 R3, RZ, RZ, UR25 ;  /* 0x00000019ff037e24 */ /* 0x000fd8000f8e00ff */
[----:B------:R-:W-:-:S05]  /*b270*/  @P0 LEA R3, R3, UR11, 0x3 ;  /* 0x0000000b03030c11 */ /* 0x000fca000f8e18ff */
[----:B------:R-:W-:-:S05]  /*b280*/  @P0 VIADD R3, R3, 0x28 ;  /* 0x0000002803030836 */ /* 0x000fca0000000000 */
[----:B--2---:R-:W-:Y:S02]  /*b290*/  @P0 PRMT R3, R0, 0x654, R3 ;  /* 0x0000065400030816 */ /* 0x004fe40000000003 */
[----:B------:R0:W5:Y:S01]  /*b2a0*/  LDL.LU R0, [R1+0x478] ;  /* 0x0004780001007983 */ /* 0x0001620000300800 */
[----:B------:R-:W-:Y:S01]  /*b2b0*/  UISETP.GT.U32.AND UP0, UPT, UR13, 0x1, UPT ;  /* 0x000000010d00788c */ /* 0x000fe2000bf04070 */
[----:B------:R0:W-:Y:S05]  /*b2c0*/  @P0 SYNCS.ARRIVE.TRANS64.RED.A1T0 RZ, [R3+URZ], RZ ;  /* 0x000000ff03ff09a7 */ /* 0x0001ea000810043f */
[----:B------:R-:W-:-:S13]  /*b2d0*/  PLOP3.LUT P0, PT, PT, PT, UP0, 0x80, 0x0 ;  /* 0x000000000000781c */ /* 0x000fda0003f0f008 */
[----:B0-----:R-:W-:Y:S05]  /*b2e0*/  @P0 BRA `(.L_x_30) ;  /* 0x0000000000040947 */ /* 0x001fea0003800000 */
[----:B------:R-:W-:Y:S01]  /*b2f0*/  BPT.TRAP 0x1 ;  /* 0x000000040000795c */ /* 0x000fe20000300000 */
.L_x_30:
[----:B------:R-:W-:Y:S01]  /*b300*/  UIADD3 UR14, UR14, 0x1, URZ ;  /* 0x000000010e0e7890 */ /* 0x000fe2000fffe03f */
[C---:B------:R-:W-:Y:S01]  /*b310*/  ISETP.GT.AND P0, PT, R2.reuse, 0x1, PT ;  /* 0x000000010200780c */ /* 0x040fe20003f04270 */
[----:B------:R-:W-:Y:S01]  /*b320*/  UIADD3 UR25, UR25, 0x1, URZ ;  /* 0x0000000119197890 */ /* 0x000fe2000fffe03f */
[----:B------:R-:W-:Y:S01]  /*b330*/  VIADD R2, R2, 0xffffffff ;  /* 0xffffffff02027836 */ /* 0x000fe20000000000 */
[----:B------:R-:W-:Y:S02]  /*b340*/  UISETP.NE.AND UP0, UPT, UR14, 0x5, UPT ;  /* 0x000000050e00788c */ /* 0x000fe4000bf05270 */
[----:B------:R-:W-:Y:S02]  /*b350*/  UISETP.NE.AND UP1, UPT, UR25, 0x5, UPT ;  /* 0x000000051900788c */ /* 0x000fe4000bf25270 */
[----:B------:R-:W-:Y:S02]  /*b360*/  USEL UR8, URZ, 0x1, UP0 ;  /* 0x000000013f087887 */ /* 0x000fe40008000000 */
[----:B------:R-:W-:-:S02]  /*b370*/  USEL UR14, UR14, URZ, UP0 ;  /* 0x0000003f0e0e7287 */ /* 0x000fc40008000000 */
[----:B------:R-:W-:Y:S02]  /*b380*/  USEL UR25, UR25, URZ, UP1 ;  /* 0x0000003f19197287 */ /* 0x000fe40008800000 */
[----:B-----5:R-:W-:Y:S01]  /*b390*/  LOP3.LUT R0, R0, UR8, RZ, 0x3c, !PT ;  /* 0x0000000800007c12 */ /* 0x020fe2000f8e3cff */
[----:B------:R-:W-:Y:S01]  /*b3a0*/  UMOV UR8, 0x1 ;  /* 0x0000000100087882 */ /* 0x000fe20000000000 */
[----:B------:R-:W-:Y:S08]  /*b3b0*/  @P0 BRA `(.L_x_31) ;  /* 0xffffffb000600947 */ /* 0x000ff0000383ffff */
.L_x_23:
[----:B------:R-:W-:-:S04]  /*b3c0*/  UISETP.NE.AND UP0, UPT, UR6, URZ, UPT ;  /* 0x0000003f0600728c */ /* 0x000fc8000bf05270 */
[----:B------:R-:W-:-:S06]  /*b3d0*/  USEL UR6, URZ, 0x1, !UP0 ;  /* 0x000000013f067887 */ /* 0x000fcc000c000000 */
[----:B------:R-:W-:-:S13]  /*b3e0*/  ISETP.NE.AND P0, PT, RZ, UR6, PT ;  /* 0x00000006ff007c0c */ /* 0x000fda000bf05270 */
[----:B------:R-:W-:Y:S05]  /*b3f0*/  @!P0 BRA `(.L_x_32) ;  /* 0x0000003800188947 */ /* 0x000fea0003800000 */
[----:B------:R0:W-:Y:S04]  /*b400*/  STL [R1+0x628], R43 ;  /* 0x0006282b01007387 */ /* 0x0001e80000100800 */
[----:B0-----:R-:W4:Y:S04]  /*b410*/  LDL.LU R43, [R1] ;  /* 0x00000000012b7983 */ /* 0x001f280000300800 */
[----:B------:R0:W-:Y:S04]  /*b420*/  STL [R1+0x624], R44 ;  /* 0x0006242c01007387 */ /* 0x0001e80000100800 */
[----:B0-----:R-:W5:Y:S04]  /*b430*/  LDL.LU R44, [R1+0x4] ;  /* 0x00000400012c7983 */ /* 0x001f680000300800 */
[----:B------:R0:W-:Y:S04]  /*b440*/  STL [R1+0x620], R45 ;  /* 0x0006202d01007387 */ /* 0x0001e80000100800 */
[----:B0-----:R-:W2:Y:S04]  /*b450*/  LDL.LU R45, [R1+0x8] ;  /* 0x00000800012d7983 */ /* 0x001ea80000300800 */
[----:B------:R0:W-:Y:S04]  /*b460*/  STL [R1+0x61c], R46 ;  /* 0x00061c2e01007387 */ /* 0x0001e80000100800 */
[----:B0-----:R-:W3:Y:S04]  /*b470*/  LDL.LU R46, [R1+0xc] ;  /* 0x00000c00012e7983 */ /* 0x001ee80000300800 */
        /* <DEDUP_REMOVED lines=140> */
[----:B------:R-:W3:Y:S04]  /*bd40*/  LDL.LU R0, [R1+0x204] ;  /* 0x0002040001007983 */ /* 0x000ee80000300800 */
[----:B------:R-:W3:Y:S04]  /*bd50*/  LDL.LU R2, [R1+0x1b0] ;  /* 0x0001b00001027983 */ /* 0x000ee80000300800 */
[----:B------:R-:W3:Y:S04]  /*bd60*/  LDL.LU R3, [R1+0x208] ;  /* 0x0002080001037983 */ /* 0x000ee80000300800 */
        /* <DEDUP_REMOVED lines=65> */
[----:B0-----:R-:W3:Y:S01]  /*c180*/  LDL.LU R149, [R1+0x130] ;  /* 0x0001300001957983 */ /* 0x001ee20000300800 */
[----:B----4-:R-:W-:-:S03]  /*c190*/  FADD R4, R43, R4 ;  /* 0x000000042b047221 */ /* 0x010fc60000000000 */
[----:B------:R0:W-:Y:S01]  /*c1a0*/  STL [R1+0x47c], R150 ;  /* 0x00047c9601007387 */ /* 0x0001e20000100800 */
[----:B-----5:R-:W-:Y:S01]  /*c1b0*/  FADD R5, R44, R5 ;  /* 0x000000052c057221 */ /* 0x020fe20000000000 */
[----:B--2---:R-:W-:Y:S01]  /*c1c0*/  FADD R6, R45, R6 ;  /* 0x000000062d067221 */ /* 0x004fe20000000000 */
[----:B---3--:R-:W-:Y:S01]  /*c1d0*/  FADD R7, R46, R7 ;  /* 0x000000072e077221 */ /* 0x008fe20000000000 */
[----:B------:R-:W-:Y:S01]  /*c1e0*/  FADD R8, R47, R8 ;  /* 0x000000082f087221 */ /* 0x000fe20000000000 */
[----:B0-----:R-:W2:Y:S04]  /*c1f0*/  LDL.LU R150, [R1+0x12c] ;  /* 0x00012c0001967983 */ /* 0x001ea80000300800 */
[----:B------:R0:W-:Y:S01]  /*c200*/  STL [R1+0x478], R151 ;  /* 0x0004789701007387 */ /* 0x0001e20000100800 */
[----:B------:R-:W-:Y:S01]  /*c210*/  FADD R9, R48, R9 ;  /* 0x0000000930097221 */ /* 0x000fe20000000000 */
[----:B------:R-:W-:Y:S01]  /*c220*/  FADD R10, R49, R10 ;  /* 0x0000000a310a7221 */ /* 0x000fe20000000000 */
[----:B------:R-:W-:Y:S01]  /*c230*/  FADD R11, R50, R11 ;  /* 0x0000000b320b7221 */ /* 0x000fe20000000000 */
[----:B0-----:R-:W3:Y:S04]  /*c240*/  LDL.LU R151, [R1+0x128] ;  /* 0x0001280001977983 */ /* 0x001ee80000300800 */
[----:B------:R-:W4:Y:S04]  /*c250*/  LDL.LU R43, [R1+0x628] ;  /* 0x00062800012b7983 */ /* 0x000f280000300800 */
[----:B------:R-:W5:Y:S04]  /*c260*/  LDL.LU R44, [R1+0x624] ;  /* 0x00062400012c7983 */ /* 0x000f680000300800 */
[----:B------:R-:W4:Y:S04]  /*c270*/  LDL.LU R45, [R1+0x620] ;  /* 0x00062000012d7983 */ /* 0x000f280000300800 */
[----:B------:R-:W5:Y:S01]  /*c280*/  LDL.LU R46, [R1+0x61c] ;  /* 0x00061c00012e7983 */ /* 0x000f620000300800 */
[----:B------:R-:W-:-:S03]  /*c290*/  FADD R12, R51, R12 ;  /* 0x0000000c330c7221 */ /* 0x000fc60000000000 */
[----:B------:R-:W4:Y:S01]  /*c2a0*/  LDL.LU R47, [R1+0x618] ;  /* 0x00061800012f7983 */ /* 0x000f220000300800 */
[----:B------:R-:W-:-:S03]  /*c2b0*/  FADD R13, R52, R13 ;  /* 0x0000000d340d7221 */ /* 0x000fc60000000000 */
        /* <DEDUP_REMOVED lines=134> */
[----:B------:R-:W4:Y:S04]  /*cb20*/  LDL.LU R115, [R1+0x508] ;  /* 0x0005080001737983 */ /* 0x000f280000300800 */
[----:B------:R-:W4:Y:S01]  /*cb30*/  LDL.LU R116, [R1+0x504] ;  /* 0x0005040001747983 */ /* 0x000f220000300800 */
[----:B------:R-:W-:Y:S01]  /*cb40*/  FADD R3, R2, R3 ;  /* 0x0000000302037221 */ /* 0x000fe20000000000 */
[----:B------:R-:W-:Y:S01]  /*cb50*/  FADD R237, R120, R237 ;  /* 0x000000ed78ed7221 */ /* 0x000fe20000000000 */
[----:B------:R-:W-:Y:S01]  /*cb60*/  FADD R236, R121, R236 ;  /* 0x000000ec79ec7221 */ /* 0x000fe20000000000 */
[----:B------:R-:W5:Y:S01]  /*cb70*/  LDL.LU R117, [R1+0x1b4] ;  /* 0x0001b40001757983 */ /* 0x000f620000300800 */
[----:B------:R-:W-:Y:S01]  /*cb80*/  FADD R235, R122, R235 ;  /* 0x000000eb7aeb7221 */ /* 0x000fe20000000000 */
[----:B------:R-:W-:Y:S01]  /*cb90*/  FADD R234, R123, R234 ;  /* 0x000000ea7bea7221 */ /* 0x000fe20000000000 */
[----:B------:R-:W-:Y:S01]  /*cba0*/  FADD R233, R124, R233 ;  /* 0x000000e97ce97221 */ /* 0x000fe20000000000 */
[----:B------:R0:W-:Y:S01]  /*cbb0*/  STL [R1+0x200], R118 ;  /* 0x0002007601007387 */ /* 0x0001e20000100800 */
        /* <DEDUP_REMOVED lines=11> */
[----:B0-----:R-:W4:Y:S01]  /*cc70*/  LDL.LU R118, [R1+0x1b8] ;  /* 0x0001b80001767983 */ /* 0x001f220000300800 */
[----:B------:R-:W-:Y:S01]  /*cc80*/  FADD R217, R140, R217 ;  /* 0x000000d98cd97221 */ /* 0x000fe20000000000 */
[----:B------:R-:W-:Y:S01]  /*cc90*/  FADD R223, R134, R223 ;  /* 0x000000df86df7221 */ /* 0x000fe20000000000 */
[----:B------:R-:W-:Y:S01]  /*cca0*/  FADD R216, R141, R216 ;  /* 0x000000d88dd87221 */ /* 0x000fe20000000000 */
[----:B------:R0:W-:Y:S01]  /*ccb0*/  STL [R1+0x208], R3 ;  /* 0x0002080301007387 */ /* 0x0001e20000100800 */
[----:B------:R-:W-:Y:S01]  /*ccc0*/  FADD R222, R135, R222 ;  /* 0x000000de87de7221 */ /* 0x000fe20000000000 */
[----:B------:R-:W-:Y:S01]  /*ccd0*/  FADD R215, R142, R215 ;  /* 0x000000d78ed77221 */ /* 0x000fe20000000000 */
[----:B------:R-:W-:Y:S01]  /*cce0*/  FADD R221, R136, R221 ;  /* 0x000000dd88dd7221 */ /* 0x000fe20000000000 */
[----:B-1----:R-:W4:Y:S01]  /*ccf0*/  LDL.LU R0, [R1+0x210] ;  /* 0x0002100001007983 */ /* 0x002f220000300800 */
[----:B------:R-:W-:Y:S01]  /*cd00*/  FADD R214, R143, R214 ;  /* 0x000000d68fd67221 */ /* 0x000fe20000000000 */
[----:B------:R-:W-:Y:S01]  /*cd10*/  FADD R220, R137, R220 ;  /* 0x000000dc89dc7221 */ /* 0x000fe20000000000 */
[----:B------:R-:W-:Y:S01]  /*cd20*/  FADD R213, R144, R213 ;  /* 0x000000d590d57221 */ /* 0x000fe20000000000 */
[----:B------:R-:W4:Y:S01]  /*cd30*/  LDL.LU R119, [R1+0x1bc] ;  /* 0x0001bc0001777983 */ /* 0x000f220000300800 */
[----:B------:R-:W-:Y:S01]  /*cd40*/  FADD R219, R138, R219 ;  /* 0x000000db8adb7221 */ /* 0x000fe20000000000 */
[----:B------:R-:W-:Y:S01]  /*cd50*/  FADD R212, R145, R212 ;  /* 0x000000d491d47221 */ /* 0x000fe20000000000 */
[----:B------:R-:W-:Y:S01]  /*cd60*/  FADD R218, R139, R218 ;  /* 0x000000da8bda7221 */ /* 0x000fe20000000000 */
[----:B------:R-:W4:Y:S01]  /*cd70*/  LDL.LU R2, [R1+0x214] ;  /* 0x0002140001027983 */ /* 0x000f220000300800 */
[----:B------:R-:W-:Y:S01]  /*cd80*/  FADD R211, R146, R211 ;  /* 0x000000d392d37221 */ /* 0x000fe20000000000 */
[----:B---3--:R-:W-:Y:S01]  /*cd90*/  FADD R206, R151, R206 ;  /* 0x000000ce97ce7221 */ /* 0x008fe20000000000 */
[----:B------:R-:W-:Y:S01]  /*cda0*/  FADD R210, R147, R210 ;  /* 0x000000d293d27221 */ /* 0x000fe20000000000 */
[----:B------:R-:W3:Y:S01]  /*cdb0*/  LDL.LU R120, [R1+0x1c0] ;  /* 0x0001c00001787983 */ /* 0x000ee20000300800 */
[----:B--2---:R-:W-:Y:S01]  /*cdc0*/  FADD R207, R150, R207 ;  /* 0x000000cf96cf7221 */ /* 0x004fe20000000000 */
[----:B------:R-:W-:-:S02]  /*cdd0*/  FADD R209, R148, R209 ;  /* 0x000000d194d17221 */ /* 0x000fc40000000000 */
[----:B0-----:R-:W3:Y:S04]  /*cde0*/  LDL.LU R3, [R1+0x218] ;  /* 0x0002180001037983 */ /* 0x001ee80000300800 */
[----:B------:R-:W2:Y:S04]  /*cdf0*/  LDL.LU R121, [R1+0x1c4] ;  /* 0x0001c40001797983 */ /* 0x000ea80000300800 */
        /* <DEDUP_REMOVED lines=28> */
[----:B------:R-:W2:Y:S01]  /*cfc0*/  LDL.LU R148, [R1+0x254] ;  /* 0x0002540001947983 */ /* 0x000ea20000300800 */
[----:B-----5:R-:W-:-:S03]  /*cfd0*/  FADD R149, R117, R149 ;  /* 0x0000009575957221 */ /* 0x020fc60000000000 */
[----:B------:R-:W5:Y:S04]  /*cfe0*/  LDL.LU R117, [R1+0x500] ;  /* 0x0005000001757983 */ /* 0x000f680000300800 */
[----:B------:R0:W-:Y:S04]  /*cff0*/  STL [R1+0x20c], R149 ;  /* 0x00020c9501007387 */ /* 0x0001e80000100800 */
[----:B0-----:R-:W5:Y:S01]  /*d000*/  LDL.LU R149, [R1+0x258] ;  /* 0x0002580001957983 */ /* 0x001f620000300800 */
[----:B----4-:R-:W-:-:S03]  /*d010*/  FADD R0, R118, R0 ;  /* 0x0000000076007221 */ /* 0x010fc60000000000 */
[----:B------:R-:W4:Y:S01]  /*d020*/  LDL.LU R118, [R1+0x4fc] ;  /* 0x0004fc0001767983 */ /* 0x000f220000300800 */
[----:B------:R-:W-:-:S03]  /*d030*/  FADD R2, R119, R2 ;  /* 0x0000000277027221 */ /* 0x000fc60000000000 */
[----:B------:R0:W-:Y:S01]  /*d040*/  STL [R1+0x210], R0 ;  /* 0x0002100001007387 */ /* 0x0001e20000100800 */
[----:B---3--:R-:W-:-:S03]  /*d050*/  FADD R3, R120, R3 ;  /* 0x0000000378037221 */ /* 0x008fc60000000000 */
[----:B0-----:R-:W3:Y:S04]  /*d060*/  LDL.LU R0, [R1+0x25c] ;  /* 0x00025c0001007983 */ /* 0x001ee80000300800 */
[----:B------:R-:W4:Y:S01]  /*d070*/  LDL.LU R119, [R1+0x4f8] ;  /* 0x0004f80001777983 */ /* 0x000f220000300800 */
[----:B--2---:R-:W-:-:S03]  /*d080*/  FADD R122, R121, R122 ;  /* 0x0000007a797a7221 */ /* 0x004fc60000000000 */
[----:B------:R0:W-:Y:S01]  /*d090*/  STL [R1+0x214], R2 ;  /* 0x0002140201007387 */ /* 0x0001e20000100800 */
[----:B------:R-:W-:-:S03]  /*d0a0*/  FADD R124, R123, R124 ;  /* 0x0000007c7b7c7221 */ /* 0x000fc60000000000 */
[----:B0-----:R-:W2:Y:S04]  /*d0b0*/  LDL.LU R2, [R1+0x260] ;  /* 0x0002600001027983 */ /* 0x001ea80000300800 */
[----:B------:R-:W4:Y:S04]  /*d0c0*/  LDL.LU R120, [R1+0x4f4] ;  /* 0x0004f40001787983 */ /* 0x000f280000300800 */
[----:B------:R0:W-:Y:S01]  /*d0d0*/  STL [R1+0x218], R3 ;  /* 0x0002180301007387 */ /* 0x0001e20000100800 */
[----:B------:R-:W-:Y:S01]  /*d0e0*/  FADD R126, R125, R126 ;  /* 0x0000007e7d7e7221 */ /* 0x000fe20000000000 */
[----:B------:R-:W-:-:S02]  /*d0f0*/  FADD R128, R127, R128 ;  /* 0x000000807f807221 */ /* 0x000fc40000000000 */
[----:B0-----:R-:W4:Y:S04]  /*d100*/  LDL.LU R3, [R1+0x264] ;  /* 0x0002640001037983 */ /* 0x001f280000300800 */
[----:B------:R-:W4:Y:S04]  /*d110*/  LDL.LU R121, [R1+0x4f0] ;  /* 0x0004f00001797983 */ /* 0x000f280000300800 */
[----:B------:R0:W-:Y:S01]  /*d120*/  STL [R1+0x21c], R122 ;  /* 0x00021c7a01007387 */ /* 0x0001e20000100800 */
[----:B------:R-:W-:-:S03]  /*d130*/  FADD R130, R129, R130 ;  /* 0x0000008281827221 */ /* 0x000fc60000000000 */
        /* <DEDUP_REMOVED lines=42> */
[----:B------:R0:W-:Y:S04]  /*d3e0*/  STL [R1+0x248], R145 ;  /* 0x0002489101007387 */ /* 0x0001e80000100800 */
[----:B0-----:R-:W4:Y:S04]  /*d3f0*/  LDL.LU R145, [R1+0x27c] ;  /* 0x00027c0001917983 */ /* 0x001f280000300800 */
[----:B------:R-:W4:Y:S04]  /*d400*/  LDL.LU R139, [R1+0x4a8] ;  /* 0x0004a800018b7983 */ /* 0x000f280000300800 */
[----:B------:R0:W-:Y:S04]  /*d410*/  STL [R1+0x24c], R146 ;  /* 0x00024c9201007387 */ /* 0x0001e80000100800 */
[----:B0-----:R-:W4:Y:S04]  /*d420*/  LDL.LU R146, [R1+0x280] ;  /* 0x0002800001927983 */ /* 0x001f280000300800 */
[----:B------:R0:W-:Y:S01]  /*d430*/  STL [R1+0x250], R147 ;  /* 0x0002509301007387 */ /* 0x0001e20000100800 */
[----:B-----5:R-:W-:-:S03]  /*d440*/  FADD R149, R24, R149 ;  /* 0x0000009518957221 */ /* 0x020fc60000000000 */
[----:B0-----:R-:W5:Y:S04]  /*d450*/  LDL.LU R147, [R1+0x284] ;  /* 0x0002840001937983 */ /* 0x001f680000300800 */
[----:B------:R0:W-:Y:S04]  /*d460*/  STL [R1+0x254], R148 ;  /* 0x0002549401007387 */ /* 0x0001e80000100800 */
[----:B0-----:R-:W5:Y:S04]  /*d470*/  LDL.LU R148, [R1+0x288] ;  /* 0x0002880001947983 */ /* 0x001f680000300800 */
[----:B------:R0:W-:Y:S04]  /*d480*/  STL [R1+0x258], R149 ;  /* 0x0002589501007387 */ /* 0x0001e80000100800 */
[----:B0-----:R-:W5:Y:S04]  /*d490*/  LDL.LU R149, [R1+0x28c] ;  /* 0x00028c0001957983 */ /* 0x001f680000300800 */
[----:B------:R-:W5:Y:S04]  /*d4a0*/  LDL.LU R150, [R1+0x290] ;  /* 0x0002900001967983 */ /* 0x000f680000300800 */
[----:B------:R-:W5:Y:S01]  /*d4b0*/  LDL.LU R151, [R1+0x294] ;  /* 0x0002940001977983 */ /* 0x000f620000300800 */
[----:B---3--:R-:W-:Y:S01]  /*d4c0*/  FADD R0, R25, R0 ;  /* 0x0000000019007221 */ /* 0x008fe20000000000 */
[----:B--2---:R-:W-:-:S04]  /*d4d0*/  FADD R2, R26, R2 ;  /* 0x000000021a027221 */ /* 0x004fc80000000000 */
[----:B------:R0:W-:Y:S01]  /*d4e0*/  STL [R1+0x25c], R0 ;  /* 0x00025c0001007387 */ /* 0x0001e20000100800 */
[----:B----4-:R-:W-:-:S03]  /*d4f0*/  FADD R3, R27, R3 ;  /* 0x000000031b037221 */ /* 0x010fc60000000000 */
[----:B------:R-:W2:Y:S04]  /*d500*/  LDL.LU R27, [R1+0x2c8] ;  /* 0x0002c800011b7983 */ /* 0x000ea80000300800 */
[----:B------:R1:W-:Y:S04]  /*d510*/  STL [R1+0x260], R2 ;  /* 0x0002600201007387 */ /* 0x0003e80000100800 */
[----:B------:R-:W3:Y:S04]  /*d520*/  LDL.LU R26, [R1+0x2cc] ;  /* 0x0002cc00011a7983 */ /* 0x000ee80000300800 */
[----:B------:R-:W4:Y:S04]  /*d530*/  LDL.LU R25, [R1+0x2d0] ;  /* 0x0002d00001197983 */ /* 0x000f280000300800 */
[----:B------:R1:W-:Y:S04]  /*d540*/  STL [R1+0x264], R3 ;  /* 0x0002640301007387 */ /* 0x0003e80000100800 */
[----:B------:R-:W4:Y:S04]  /*d550*/  LDL.LU R24, [R1+0x2d4] ;  /* 0x0002d40001187983 */ /* 0x000f280000300800 */
[----:B0-----:R-:W4:Y:S04]  /*d560*/  LDL.LU R0, [R1+0x2d8] ;  /* 0x0002d80001007983 */ /* 0x001f280000300800 */
[----:B-1----:R-:W4:Y:S04]  /*d570*/  LDL.LU R2, [R1+0x2dc] ;  /* 0x0002dc0001027983 */ /* 0x002f280000300800 */
[----:B------:R-:W4:Y:S01]  /*d580*/  LDL.LU R3, [R1+0x2e0] ;  /* 0x0002e00001037983 */ /* 0x000f220000300800 */
[----:B------:R-:W-:-:S05]  /*d590*/  FADD R140, R28, R140 ;  /* 0x0000008c1c8c7221 */ /* 0x000fca0000000000 */
[----:B------:R0:W-:Y:S04]  /*d5a0*/  STL [R1+0x268], R140 ;  /* 0x0002688c01007387 */ /* 0x0001e80000100800 */
[----:B0-----:R-:W4:Y:S01]  /*d5b0*/  LDL.LU R140, [R1+0x4a4] ;  /* 0x0004a400018c7983 */ /* 0x001f220000300800 */
[----:B------:R-:W-:-:S03]  /*d5c0*/  FADD R141, R29, R141 ;  /* 0x0000008d1d8d7221 */ /* 0x000fc60000000000 */
[----:B------:R-:W4:Y:S04]  /*d5d0*/  LDL.LU R28, [R1+0x2c4] ;  /* 0x0002c400011c7983 */ /* 0x000f280000300800 */
        /* <DEDUP_REMOVED lines=20> */
[----:B------:R0:W-:Y:S01]  /*d720*/  STL [R1+0x280], R146 ;  /* 0x0002809201007387 */ /* 0x0001e20000100800 */
[----:B-----5:R-:W-:-:S03]  /*d730*/  FADD R147, R35, R147 ;  /* 0x0000009323937221 */ /* 0x020fc60000000000 */
[----:B0-----:R-:W5:Y:S04]  /*d740*/  LDL.LU R146, [R1+0x48c] ;  /* 0x00048c0001927983 */ /* 0x001f680000300800 */
[----:B------:R-:W5:Y:S04]  /*d750*/  LDL.LU R34, [R1+0x2ac] ;  /* 0x0002ac0001227983 */ /* 0x000f680000300800 */
[----:B------:R0:W-:Y:S01]  /*d760*/  STL [R1+0x284], R147 ;  /* 0x0002849301007387 */ /* 0x0001e20000100800 */
[----:B------:R-:W-:-:S03]  /*d770*/  FADD R148, R36, R148 ;  /* 0x0000009424947221 */ /* 0x000fc60000000000 */
[----:B0-----:R-:W5:Y:S04]  /*d780*/  LDL.LU R147, [R1+0x488] ;  /* 0x0004880001937983 */ /* 0x001f680000300800 */
[----:B------:R-:W5:Y:S01]  /*d790*/  LDL.LU R35, [R1+0x2a8] ;  /* 0x0002a80001237983 */ /* 0x000f620000300800 */
[----:B------:R-:W-:-:S03]  /*d7a0*/  FADD R149, R37, R149 ;  /* 0x0000009525957221 */ /* 0x000fc60000000000 */
[----:B------:R0:W-:Y:S01]  /*d7b0*/  STL [R1+0x288], R148 ;  /* 0x0002889401007387 */ /* 0x0001e20000100800 */
[----:B------:R-:W-:Y:S01]  /*d7c0*/  FADD R150, R38, R150 ;  /* 0x0000009626967221 */ /* 0x000fe20000000000 */
[----:B------:R-:W-:Y:S02]  /*d7d0*/  FADD R151, R39, R151 ;  /* 0x0000009727977221 */ /* 0x000fe40000000000 */
[----:B0-----:R-:W5:Y:S04]  /*d7e0*/  LDL.LU R148, [R1+0x484] ;  /* 0x0004840001947983 */ /* 0x001f680000300800 */
[----:B------:R-:W5:Y:S04]  /*d7f0*/  LDL.LU R36, [R1+0x2a4] ;  /* 0x0002a40001247983 */ /* 0x000f680000300800 */
[----:B------:R0:W-:Y:S04]  /*d800*/  STL [R1+0x28c], R149 ;  /* 0x00028c9501007387 */ /* 0x0001e80000100800 */
[----:B0-----:R-:W5:Y:S04]  /*d810*/  LDL.LU R149, [R1+0x480] ;  /* 0x0004800001957983 */ /* 0x001f680000300800 */
[----:B------:R-:W5:Y:S04]  /*d820*/  LDL.LU R37, [R1+0x2a0] ;  /* 0x0002a00001257983 */ /* 0x000f680000300800 */
[----:B------:R0:W-:Y:S04]  /*d830*/  STL [R1+0x290], R150 ;  /* 0x0002909601007387 */ /* 0x0001e80000100800 */
[----:B0-----:R-:W5:Y:S04]  /*d840*/  LDL.LU R150, [R1+0x47c] ;  /* 0x00047c0001967983 */ /* 0x001f680000300800 */
[----:B------:R-:W5:Y:S04]  /*d850*/  LDL.LU R38, [R1+0x29c] ;  /* 0x00029c0001267983 */ /* 0x000f680000300800 */
[----:B------:R0:W-:Y:S04]  /*d860*/  STL [R1+0x294], R151 ;  /* 0x0002949701007387 */ /* 0x0001e80000100800 */
[----:B0-----:R-:W5:Y:S04]  /*d870*/  LDL.LU R151, [R1+0x478] ;  /* 0x0004780001977983 */ /* 0x001f680000300800 */
[----:B------:R-:W5:Y:S01]  /*d880*/  LDL.LU R39, [R1+0x298] ;  /* 0x0002980001277983 */ /* 0x000f620000300800 */
[----:B--2---:R-:W-:Y:S01]  /*d890*/  FADD R27, R52, R27 ;  /* 0x0000001b341b7221 */ /* 0x004fe20000000000 */
[----:B---3--:R-:W-:Y:S01]  /*d8a0*/  FADD R26, R53, R26 ;  /* 0x0000001a351a7221 */ /* 0x008fe20000000000 */
[----:B----4-:R-:W-:Y:S01]  /*d8b0*/  FADD R25, R54, R25 ;  /* 0x0000001936197221 */ /* 0x010fe20000000000 */
[----:B------:R-:W-:Y:S01]  /*d8c0*/  FADD R24, R55, R24 ;  /* 0x0000001837187221 */ /* 0x000fe20000000000 */
        /* <DEDUP_REMOVED lines=9> */
[----:B-----5:R-:W-:Y:S01]  /*d960*/  FADD R34, R45, R34 ;  /* 0x000000222d227221 */ /* 0x020fe20000000000 */
[----:B------:R-:W-:Y:S01]  /*d970*/  FADD R35, R44, R35 ;  /* 0x000000232c237221 */ /* 0x000fe20000000000 */
[----:B------:R-:W-:Y:S01]  /*d980*/  FADD R36, R43, R36 ;  /* 0x000000242b247221 */ /* 0x000fe20000000000 */
[----:B------:R-:W-:Y:S01]  /*d990*/  FADD R37, R42, R37 ;  /* 0x000000252a257221 */ /* 0x000fe20000000000 */
[----:B------:R-:W-:Y:S01]  /*d9a0*/  FADD R38, R41, R38 ;  /* 0x0000002629267221 */ /* 0x000fe20000000000 */
[----:B------:R-:W-:-:S05]  /*d9b0*/  FADD R39, R40, R39 ;  /* 0x0000002728277221 */ /* 0x000fca0000000000 */
[----:B------:R0:W-:Y:S04]  /*d9c0*/  STL [R1+0x298], R39 ;  /* 0x0002982701007387 */ /* 0x0001e80000100800 */
        /* <DEDUP_REMOVED lines=15> */
[----:B------:R-:W5:Y:S04]  /*dac0*/  LDL.LU R51, [R1+0x2e4] ;  /* 0x0002e40001337983 */ /* 0x000f680000300800 */
[----:B------:R5:W-:Y:S04]  /*dad0*/  STL [R1+0x2d8], R0 ;  /* 0x0002d80001007387 */ /* 0x000be80000100800 */
[----:B------:R-:W5:Y:S04]  /*dae0*/  LDL.LU R50, [R1+0x2e8] ;  /* 0x0002e80001327983 */ /* 0x000f680000300800 */
[----:B------:R5:W-:Y:S04]  /*daf0*/  STL [R1+0x2dc], R2 ;  /* 0x0002dc0201007387 */ /* 0x000be80000100800 */
[----:B------:R-:W5:Y:S04]  /*db00*/  LDL.LU R49, [R1+0x2ec] ;  /* 0x0002ec0001317983 */ /* 0x000f680000300800 */
[----:B------:R5:W-:Y:S04]  /*db10*/  STL [R1+0x2e0], R3 ;  /* 0x0002e00301007387 */ /* 0x000be80000100800 */
[----:B------:R-:W5:Y:S04]  /*db20*/  LDL.LU R48, [R1+0x2f0] ;  /* 0x0002f00001307983 */ /* 0x000f680000300800 */
        /* <DEDUP_REMOVED lines=8> */
[----:B0-----:R-:W5:Y:S04]  /*dbb0*/  LDL.LU R39, [R1+0x314] ;  /* 0x0003140001277983 */ /* 0x001f680000300800 */
[----:B-1----:R-:W5:Y:S04]  /*dbc0*/  LDL.LU R38, [R1+0x318] ;  /* 0x0003180001267983 */ /* 0x002f680000300800 */
[----:B--2---:R-:W2:Y:S04]  /*dbd0*/  LDL.LU R37, [R1+0x31c] ;  /* 0x00031c0001257983 */ /* 0x004ea80000300800 */
[----:B---3--:R-:W3:Y:S04]  /*dbe0*/  LDL.LU R36, [R1+0x320] ;  /* 0x0003200001247983 */ /* 0x008ee80000300800 */
[----:B----4-:R-:W4:Y:S04]  /*dbf0*/  LDL.LU R35, [R1+0x324] ;  /* 0x0003240001237983 */ /* 0x010f280000300800 */
[----:B-----5:R-:W5:Y:S04]  /*dc00*/  LDL.LU R34, [R1+0x328] ;  /* 0x0003280001227983 */ /* 0x020f680000300800 */
        /* <DEDUP_REMOVED lines=12> */
[----:B------:R-:W5:Y:S01]  /*dcd0*/  LDL.LU R3, [R1+0x35c] ;  /* 0x00035c0001037983 */ /* 0x000f620000300800 */
[----:B------:R-:W-:Y:S01]  /*dce0*/  FADD R51, R59, R51 ;  /* 0x000000333b337221 */ /* 0x000fe20000000000 */
[----:B------:R-:W-:-:S04]  /*dcf0*/  FADD R50, R60, R50 ;  /* 0x000000323c327221 */ /* 0x000fc80000000000 */
        /* <DEDUP_REMOVED lines=25> */
[----:B--2---:R-:W-:-:S03]  /*de90*/  FADD R37, R73, R37 ;  /* 0x0000002549257221 */ /* 0x004fc60000000000 */
[----:B------:R2:W-:Y:S01]  /*dea0*/  STL [R1+0x318], R38 ;  /* 0x0003182601007387 */ /* 0x0005e20000100800 */
[----:B---3--:R-:W-:-:S03]  /*deb0*/  FADD R36, R74, R36 ;  /* 0x000000244a247221 */ /* 0x008fc60000000000 */
[----:B------:R3:W-:Y:S01]  /*dec0*/  STL [R1+0x31c], R37 ;  /* 0x00031c2501007387 */ /* 0x0007e20000100800 */
[----:B----4-:R-:W-:-:S03]  /*ded0*/  FADD R35, R75, R35 ;  /* 0x000000234b237221 */ /* 0x010fc60000000000 */
[----:B------:R4:W-:Y:S01]  /*dee0*/  STL [R1+0x320], R36 ;  /* 0x0003202401007387 */ /* 0x0009e20000100800 */
[----:B-----5:R-:W-:-:S03]  /*def0*/  FADD R34, R76, R34 ;  /* 0x000000224c227221 */ /* 0x020fc60000000000 */
        /* <DEDUP_REMOVED lines=24> */
[----:B0-----:R-:W5:Y:S01]  /*e080*/  LDL.LU R51, [R1+0x360] ;  /* 0x0003600001337983 */ /* 0x001f620000300800 */
[----:B------:R-:W-:-:S03]  /*e090*/  FADD R3, R89, R3 ;  /* 0x0000000359037221 */ /* 0x000fc60000000000 */
[----:B------:R0:W-:Y:S04]  /*e0a0*/  STL [R1+0x354], R0 ;  /* 0x0003540001007387 */ /* 0x0001e80000100800 */
[----:B-1----:R-:W5:Y:S04]  /*e0b0*/  LDL.LU R50, [R1+0x364] ;  /* 0x0003640001327983 */ /* 0x002f680000300800 */
        /* <DEDUP_REMOVED lines=181> */
[----:B------:R-:W-:Y:S01]  /*ec10*/  FADD R2, R150, R2 ;  /* 0x0000000296027221 */ /* 0x000fe20000000000 */
[----:B------:R-:W-:-:S05]  /*ec20*/  FADD R3, R3, R151 ;  /* 0x0000009703037221 */ /* 0x000fca0000000000 */
[----:B------:R0:W-:Y:S04]  /*ec30*/  STL [R1+0x454], R3 ;  /* 0x0004540301007387 */ /* 0x0001e80000100800 */
[----:B------:R0:W-:Y:S04]  /*ec40*/  STL [R1+0x44c], R0 ;  /* 0x00044c0001007387 */ /* 0x0001e80000100800 */
[----:B------:R0:W-:Y:S02]  /*ec50*/  STL [R1+0x450], R2 ;  /* 0x0004500201007387 */ /* 0x0001e40000100800 */
.L_x_32:
[----:B0-----:R-:W0:Y:S02]  /*ec60*/  LDC R0, c[0x0][0x28c] ;  /* 0x0000a300ff007b82 */ /* 0x001e240000000800 */
[----:B0-----:R-:W-:-:S13]  /*ec70*/  ISETP.GE.AND P0, PT, R0, 0x1, PT ;  /* 0x000000010000780c */ /* 0x001fda0003f06270 */
[----:B------:R-:W-:Y:S05]  /*ec80*/  @!P0 BRA `(.L_x_33) ;  /* 0x0000000000648947 */ /* 0x000fea0003800000 */
[----:B------:R-:W-:-:S06]  /*ec90*/  UISETP.NE.AND UP0, UPT, UR24, 0x3, UPT ;  /* 0x000000031800788c */ /* 0x000fcc000bf05270 */
[----:B------:R-:W-:-:S13]  /*eca0*/  PLOP3.LUT P0, PT, PT, PT, UP0, 0x80, 0x0 ;  /* 0x000000000000781c */ /* 0x000fda0003f0f008 */
[----:B------:R-:W-:Y:S05]  /*ecb0*/  @!P0 BRA `(.L_x_34) ;  /* 0x0000000000048947 */ /* 0x000fea0003800000 */
[----:B------:R-:W-:Y:S01]  /*ecc0*/  BPT.TRAP 0x1 ;  /* 0x000000040000795c */ /* 0x000fe20000300000 */
.L_x_34:
[----:B------:R-:W4:Y:S01]  /*ecd0*/  LDL R0, [R1+0x458] ;  /* 0x0004580001007983 */ /* 0x000f220000100800 */
[----:B------:R-:W-:Y:S01]  /*ece0*/  BSSY B0, `(.L_x_35) ;  /* 0x000000f000007945 */ /* 0x000fe20003800000 */
[----:B----4-:R-:W-:-:S13]  /*ecf0*/  ISETP.NE.AND P0, PT, R0, RZ, PT ;  /* 0x000000ff0000720c */ /* 0x010fda0003f05270 */
[----:B------:R-:W-:Y:S05]  /*ed00*/  @!P0 BRA `(.L_x_36) ;  /* 0x0000000000308947 */ /* 0x000fea0003800000 */
[----:B------:R-:W4:Y:S01]  /*ed10*/  LDL R2, [R1+0x45c] ;  /* 0x00045c0001027983 */ /* 0x000f220000100800 */
[----:B------:R-:W-:-:S04]  /*ed20*/  UISETP.LT.AND UP0, UPT, UR9, 0x1, UPT ;  /* 0x000000010900788c */ /* 0x000fc8000bf01270 */
[----:B------:R-:W-:-:S04]  /*ed30*/  USEL UR8, UR9, 0x1, UP0 ;  /* 0x0000000109087887 */ /* 0x000fc80008000000 */
[----:B------:R-:W-:-:S04]  /*ed40*/  UIADD3 UR8, UR5, UR9, -UR8 ;  /* 0x0000000905087290 */ /* 0x000fc8000fffe808 */
[----:B------:R-:W-:-:S04]  /*ed50*/  UIMAD.WIDE.U32 UR6, UR8, -0x33333333, URZ ;  /* 0xcccccccd080678a5 */ /* 0x000fc8000f8e003f */
[----:B------:R-:W-:-:S04]  /*ed60*/  USHF.R.U32.HI UR6, URZ, 0x2, UR7 ;  /* 0x000000023f067899 */ /* 0x000fc80008011607 */
[----:B------:R-:W-:-:S04]  /*ed70*/  UIMAD UR8, UR6, -0x5, UR8 ;  /* 0xfffffffb060878a4 */ /* 0x000fc8000f8e0208 */
[----:B------:R-:W-:-:S04]  /*ed80*/  ULEA UR8, UR8, UR11, 0x3 ;  /* 0x0000000b08087291 */ /* 0x000fc8000f8e183f */
[----:B------:R-:W-:-:S06]  /*ed90*/  UIADD3 UR8, UR8, 0x28, URZ ;  /* 0x0000002808087890 */ /* 0x000fcc000fffe03f */
[----:B------:R-:W-:-:S05]  /*eda0*/  IMAD.U32 R0, RZ, RZ, UR8 ;  /* 0x00000008ff007e24 */ /* 0x000fca000f8e00ff */
[----:B----4-:R-:W-:-:S04]  /*edb0*/  PRMT R0, R2, 0x654, R0 ;  /* 0x0000065402007816 */ /* 0x010fc80000000000 */
[----:B------:R0:W-:Y:S03]  /*edc0*/  SYNCS.ARRIVE.TRANS64.RED.A1T0 RZ, [R0+URZ], RZ ;  /* 0x000000ff00ff79a7 */ /* 0x0001e6000810043f */
.L_x_36:
[----:B------:R-:W-:Y:S05]  /*edd0*/  BSYNC B0 ;  /* 0x0000000000007941 */ /* 0x000fea0003800000 */
.L_x_35:
[----:B------:R-:W-:-:S06]  /*ede0*/  UISETP.GT.U32.AND UP0, UPT, UR13, 0x1, UPT ;  /* 0x000000010d00788c */ /* 0x000fcc000bf04070 */
[----:B------:R-:W-:-:S13]  /*edf0*/  PLOP3.LUT P0, PT, PT, PT, UP0, 0x80, 0x0 ;  /* 0x000000000000781c */ /* 0x000fda0003f0f008 */
[----:B------:R-:W-:Y:S05]  /*ee00*/  @P0 BRA `(.L_x_33) ;  /* 0x0000000000040947 */ /* 0x000fea0003800000 */
[----:B------:R-:W-:Y:S01]  /*ee10*/  BPT.TRAP 0x1 ;  /* 0x000000040000795c */ /* 0x000fe20000300000 */
.L_x_33:
[----:B------:R-:W4:Y:S01]  /*ee20*/  LDL.LU R26, [R1+0x46c] ;  /* 0x00046c00011a7983 */ /* 0x000f220000300800 */
[----:B------:R-:W5:Y:S01]  /*ee30*/  LDC R3, c[0x0][0x288] ;  /* 0x0000a200ff037b82 */ /* 0x000f620000000800 */
[----:B------:R-:W0:Y:S01]  /*ee40*/  S2R R25, SR_TID.X ;  /* 0x0000000000197919 */ /* 0x000e220000002100 */
[----:B------:R-:W-:Y:S01]  /*ee50*/  UIADD3 UR8, UR9, UR5, URZ ;  /* 0x0000000509087290 */ /* 0x000fe2000fffe03f */
[----:B------:R-:W-:Y:S01]  /*ee60*/  ULDC UR6, c[0x0][0x284] ;  /* 0x0000a10000067ab9 */ /* 0x000fe20000000800 */
[----:B------:R-:W2:Y:S01]  /*ee70*/  LDL.LU R24, [R1+0x468] ;  /* 0x0004680001187983 */ /* 0x000ea20000300800 */
[----:B------:R-:W-:Y:S01]  /*ee80*/  USHF.R.S32.HI UR11, URZ, 0x1f, UR10 ;  /* 0x0000001f3f0b7899 */ /* 0x000fe2000801140a */
[----:B------:R-:W-:Y:S01]  /*ee90*/  IMAD.MOV.U32 R39, RZ, RZ, -0x1 ;  /* 0xffffffffff277424 */ /* 0x000fe200078e00ff */
[----:B------:R-:W-:Y:S01]  /*eea0*/  UISETP.GT.U32.AND UP0, UPT, UR8, 0x4, UPT ;  /* 0x000000040800788c */ /* 0x000fe2000bf04070 */
[----:B------:R-:W-:Y:S01]  /*eeb0*/  ULDC.64 UR14, c[0x0][0x5d0] ;  /* 0x00017400000e7ab9 */ /* 0x000fe20000000a00 */
[----:B------:R-:W-:-:S02]  /*eec0*/  UISETP.GE.U32.AND UP1, UPT, UR9, 0x5, UPT ;  /* 0x000000050900788c */ /* 0x000fc4000bf26070 */
[----:B------:R-:W-:Y:S02]  /*eed0*/  UIMAD UR5, UR11, UR14, URZ ;  /* 0x0000000e0b0572a4 */ /* 0x000fe4000f8e023f */
[----:B------:R-:W-:Y:S01]  /*eee0*/  UISETP.LT.U32.AND UP0, UPT, UR9, 0x5, UP0 ;  /* 0x000000050900788c */ /* 0x000fe20008701070 */
[C---:B0-----:R-:W-:Y:S01]  /*eef0*/  LOP3.LUT R2, R25.reuse, 0x3, RZ, 0xc0, !PT ;  /* 0x0000000319027812 */ /* 0x041fe200078ec0ff */
[----:B------:R-:W-:Y:S01]  /*ef00*/  IMAD.SHL.U32 R30, R25, 0x2, RZ ;  /* 0x00000002191e7824 */ /* 0x000fe200078e00ff */
[----:B------:R-:W-:-:S03]  /*ef10*/  SHF.R.U32.HI R32, RZ, 0x7, R25 ;  /* 0x00000007ff207819 */ /* 0x000fc60000011619 */
[----:B-----5:R-:W-:Y:S01]  /*ef20*/  IMAD R2, R2, -0x2, R3 ;  /* 0xfffffffe02027824 */ /* 0x020fe200078e0203 */
[----:B------:R-:W-:Y:S02]  /*ef30*/  LOP3.LUT R32, R32, 0x1, RZ, 0xc0, !PT ;  /* 0x0000000120207812 */ /* 0x000fe400078ec0ff */
[----:B------:R-:W-:-:S03]  /*ef40*/  LOP3.LUT R30, R30, 0x6, RZ, 0xc0, !PT ;  /* 0x000000061e1e7812 */ /* 0x000fc600078ec0ff */
[----:B------:R-:W-:Y:S02]  /*ef50*/  IMAD.SHL.U32 R33, R32, 0x40, RZ ;  /* 0x0000004020217824 */ /* 0x000fe400078e00ff */
[----:B----4-:R-:W-:-:S04]  /*ef60*/  IMAD.WIDE R34, R26, 0x100, RZ ;  /* 0x000001001a227825 */ /* 0x010fc800078e02ff */
[----:B--2---:R-:W-:Y:S01]  /*ef70*/  IMAD.SHL.U32 R0, R24, 0x100, RZ ;  /* 0x0000010018007824 */ /* 0x004fe200078e00ff */
[----:B------:R-:W-:Y:S01]  /*ef80*/  PRMT R30, R30, 0x6540, R24 ;  /* 0x000065401e1e7816 */ /* 0x000fe20000000018 */
[----:B------:R-:W-:-:S03]  /*ef90*/  IMAD.U32 R24, RZ, RZ, UR14 ;  /* 0x0000000eff187e24 */ /* 0x000fc6000f8e00ff */
[----:B------:R-:W-:Y:S01]  /*efa0*/  ISETP.GE.AND P0, PT, R0, R3, PT ;  /* 0x000000030000720c */ /* 0x000fe20003f06270 */
[----:B------:R-:W-:Y:S01]  /*efb0*/  IMAD.IADD R0, R2, 0x1, -R0 ;  /* 0x0000000102007824 */ /* 0x000fe200078e0a00 */
[----:B------:R-:W-:Y:S02]  /*efc0*/  SHF.R.U32.HI R2, RZ, 0x2, R25 ;  /* 0x00000002ff027819 */ /* 0x000fe40000011619 */
[----:B------:R-:W-:Y:S02]  /*efd0*/  LOP3.LUT R3, R25, 0x60, RZ, 0xc0, !PT ;  /* 0x0000006019037812 */ /* 0x000fe400078ec0ff */
[----:B------:R-:W-:Y:S02]  /*efe0*/  LOP3.LUT R2, R2, 0x7, RZ, 0xc0, !PT ;  /* 0x0000000702027812 */ /* 0x000fe400078ec0ff */
[----:B------:R-:W-:Y:S02]  /*eff0*/  SHF.R.U32.HI R3, RZ, 0x1, R3 ;  /* 0x00000001ff037819 */ /* 0x000fe40000011603 */
[----:B------:R-:W-:-:S02]  /*f000*/  LOP3.LUT R33, R33, 0x40, R2, 0xe2, !PT ;  /* 0x0000004021217812 */ /* 0x000fc400078ee202 */
[----:B------:R-:W-:Y:S02]  /*f010*/  IADD3 R2, RZ, -R3, -R2 ;  /* 0x80000003ff027210 */ /* 0x000fe40007ffe802 */
[----:B------:R-:W-:Y:S02]  /*f020*/  SHF.R.S32.HI R31, RZ, 0x1f, R30 ;  /* 0x0000001fff1f7819 */ /* 0x000fe4000001141e */
[----:B------:R-:W-:Y:S01]  /*f030*/  LOP3.LUT R33, R34, R33, R3, 0xfe, !PT ;  /* 0x0000002122217212 */ /* 0x000fe200078efe03 */
[----:B------:R-:W-:Y:S02]  /*f040*/  IMAD R32, R32, -0x40, R2 ;  /* 0xffffffc020207824 */ /* 0x000fe400078e0202 */
[----:B------:R-:W-:Y:S02]  /*f050*/  IMAD.SHL.U32 R2, R26, 0x100, RZ ;  /* 0x000001001a027824 */ /* 0x000fe400078e00ff */
[----:B------:R-:W-:-:S03]  /*f060*/  IMAD.WIDE.U32 R24, R24, UR10, R30 ;  /* 0x0000000a18187c25 */ /* 0x000fc6000f8e001e */
[C---:B------:R-:W-:Y:S02]  /*f070*/  IADD3 R32, -R2.reuse, UR6, R32 ;  /* 0x0000000602207c10 */ /* 0x040fe4000fffe120 */
[----:B------:R-:W-:Y:S01]  /*f080*/  ISETP.GE.OR P0, PT, R2, UR6, P0 ;  /* 0x0000000602007c0c */ /* 0x000fe20008706670 */
[----:B------:R-:W-:-:S04]  /*f090*/  UIMAD.WIDE.U32 UR6, UR8, -0x33333333, URZ ;  /* 0xcccccccd080678a5 */ /* 0x000fc8000f8e003f */
[----:B------:R-:W-:Y:S02]  /*f0a0*/  USHF.R.U32.HI UR6, URZ, 0x2, UR7 ;  /* 0x000000023f067899 */ /* 0x000fe40008011607 */
[----:B------:R-:W-:Y:S02]  /*f0b0*/  UIMAD UR7, UR10, UR15, UR5 ;  /* 0x0000000f0a0772a4 */ /* 0x000fe4000f8e0205 */
[----:B------:R-:W-:-:S04]  /*f0c0*/  USEL UR5, URZ, 0x1, !UP0 ;  /* 0x000000013f057887 */ /* 0x000fc8000c000000 */
[----:B------:R-:W-:Y:S01]  /*f0d0*/  ULOP3.LUT UR4, UR4, UR5, URZ, 0x3c, !UPT ;  /* 0x0000000504047292 */ /* 0x000fe2000f8e3c3f */
[----:B------:R-:W-:Y:S01]  /*f0e0*/  VIADD R25, R25, UR7 ;  /* 0x0000000719197c36 */ /* 0x000fe20008000000 */
[----:B------:R-:W-:Y:S02]  /*f0f0*/  UIMAD UR5, UR6, -0x5, UR8 ;  /* 0xfffffffb060578a4 */ /* 0x000fe4000f8e0208 */
[----:B------:R-:W-:Y:S01]  /*f100*/  @UP1 ULOP3.LUT UR4, UR4, 0x1, UR6, 0x78, !UPT ;  /* 0x0000000104041892 */ /* 0x000fe2000f8e7806 */
[----:B------:R-:W-:Y:S11]  /*f110*/  @P0 BRA `(.L_x_37) ;  /* 0x0000012400bc0947 */ /* 0x000ff60003800000 */
[----:B------:R-:W0:Y:S01]  /*f120*/  LDC.64 R26, c[0x0][0x5c8] ;  /* 0x00017200ff1a7b82 */ /* 0x000e220000000a00 */
[----:B------:R-:W-:Y:S01]  /*f130*/  ULDC.64 UR6, c[0x0][0x5c0] ;  /* 0x0001700000067ab9 */ /* 0x000fe20000000a00 */
[----:B------:R-:W-:Y:S01]  /*f140*/  BSSY B0, `(.L_x_37) ;  /* 0x000126c000007945 */ /* 0x000fe20003800000 */
[-C--:B0-----:R-:W-:Y:S01]  /*f150*/  IMAD R2, R35, R26.reuse, RZ ;  /* 0x0000001a23027224 */ /* 0x081fe200078e02ff */
[----:B------:R-:W-:Y:S01]  /*f160*/  SHF.L.U64.HI R36, R26, 0x3, R27 ;  /* 0x000000031a247819 */ /* 0x000fe2000001021b */
[----:B------:R-:W-:-:S04]  /*f170*/  IMAD.WIDE.U32 R24, R33, R26, R24 ;  /* 0x0000001a21187225 */ /* 0x000fc800078e0018 */
[----:B------:R-:W-:Y:S01]  /*f180*/  IMAD R2, R33, R27, R2 ;  /* 0x0000001b21027224 */ /* 0x000fe200078e0202 */
[C---:B------:R-:W-:Y:S01]  /*f190*/  LEA R28, P2, R26.reuse, R24, 0x7 ;  /* 0x000000181a1c7211 */ /* 0x040fe200078438ff */
[----:B------:R-:W-:Y:S02]  /*f1a0*/  IMAD.SHL.U32 R3, R26, 0x8, RZ ;  /* 0x000000081a037824 */ /* 0x000fe400078e00ff */
[----:B------:R-:W-:Y:S01]  /*f1b0*/  IMAD.IADD R25, R25, 0x1, R2 ;  /* 0x0000000119197824 */ /* 0x000fe200078e0202 */
[C---:B------:R-:W-:Y:S02]  /*f1c0*/  IADD3 R2, P5, R24.reuse, UR6, RZ ;  /* 0x0000000618027c10 */ /* 0x040fe4000ffbe0ff */
[----:B------:R-:W-:Y:S02]  /*f1d0*/  IADD3 R24, P0, P1, R24, UR6, R3 ;  /* 0x0000000618187c10 */ /* 0x000fe4000f91e003 */
[----:B------:R-:W-:Y:S02]  /*f1e0*/  LEA.HI.X R29, R26, R25, R27, 0x7, P2 ;  /* 0x000000191a1d7211 */ /* 0x000fe400010f3c1b */
[----:B------:R-:W-:-:S02]  /*f1f0*/  IADD3 R26, P2, P3, R28, UR6, R3 ;  /* 0x000000061c1a7c10 */ /* 0x000fc4000fb5e003 */
[----:B------:R-:W-:Y:S02]  /*f200*/  IADD3.X R3, R25, UR7, RZ, P5, !PT ;  /* 0x0000000719037c10 */ /* 0x000fe4000affe4ff */
[----:B------:R-:W-:Y:S02]  /*f210*/  FSETP.NEU.AND P5, PT, RZ, UR23, PT ;  /* 0x00000017ff007c0b */ /* 0x000fe4000bfad000 */
[----:B------:R-:W-:Y:S02]  /*f220*/  IADD3 R28, P6, R28, UR6, RZ ;  /* 0x000000061c1c7c10 */ /* 0x000fe4000ffde0ff */
[--C-:B------:R-:W-:Y:S02]  /*f230*/  IADD3.X R27, R29, UR7, R36.reuse, P2, P3 ;  /* 0x000000071d1b7c10 */ /* 0x100fe400097e6424 */
[----:B------:R-:W-:Y:S02]  /*f240*/  IADD3.X R25, R25, UR7, R36, P0, P1 ;  /* 0x0000000719197c10 */ /* 0x000fe400087e2424 */
[----:B------:R-:W-:-:S05]  /*f250*/  IADD3.X R29, R29, UR7, RZ, P6, !PT ;  /* 0x000000071d1d7c10 */ /* 0x000fca000b7fe4ff */
[----:B------:R-:W-:Y:S05]  /*f260*/  @!P5 BRA `(.L_x_38) ;  /* 0x000000d800fcd947 */ /* 0x000fea0003800000 */
[----:B------:R-:W-:Y:S01]  /*f270*/  ULDC.64 UR6, c[0x0][0x5b8] ;  /* 0x00016e0000067ab9 */ /* 0x000fe20000000a00 */
[----:B------:R-:W-:Y:S01]  /*f280*/  BSSY B1, `(.L_x_39) ;  /* 0x0000013000017945 */ /* 0x000fe20003800000 */
[----:B------:R-:W-:Y:S01]  /*f290*/  IMAD.U32 R36, RZ, RZ, UR6 ;  /* 0x00000006ff247e24 */ /* 0x000fe2000f8e00ff */
[----:B------:R-:W-:-:S03]  /*f2a0*/  UIMAD UR6, UR11, UR6, URZ ;  /* 0x000000060b0672a4 */ /* 0x000fc6000f8e023f */
[----:B------:R-:W-:Y:S01]  /*f2b0*/  IMAD.WIDE.U32 R30, R36, UR10, R30 ;  /* 0x0000000a241e7c25 */ /* 0x000fe2000f8e001e */
[----:B------:R-:W-:-:S03]  /*f2c0*/  UIMAD UR6, UR10, UR7, UR6 ;  /* 0x000000070a0672a4 */ /* 0x000fc6000f8e0206 */
[----:B------:R-:W-:Y:S01]  /*f2d0*/  IMAD.MOV.U32 R36, RZ, RZ, R30 ;  /* 0x000000ffff247224 */ /* 0x000fe200078e001e */
[----:B------:R-:W-:Y:S02]  /*f2e0*/  ULDC.64 UR10, c[0x0][0x5a8] ;  /* 0x00016a00000a7ab9 */ /* 0x000fe40000000a00 */
[----:B------:R-:W-:Y:S01]  /*f2f0*/  VIADD R37, R31, UR6 ;  /* 0x000000061f257c36 */ /* 0x000fe20008000000 */
[----:B------:R-:W-:Y:S02]  /*f300*/  ULDC.64 UR6, c[0x0][0x5b0] ;  /* 0x00016c0000067ab9 */ /* 0x000fe40000000a00 */
[----:B------:R-:W-:Y:S02]  /*f310*/  IMAD R38, R35, UR6, RZ ;  /* 0x0000000623267c24 */ /* 0x000fe4000f8e02ff */
[----:B------:R-:W-:-:S04]  /*f320*/  IMAD.WIDE.U32 R30, R33, UR6, R36 ;  /* 0x00000006211e7c25 */ /* 0x000fc8000f8e0024 */
[----:B------:R-:W-:Y:S01]  /*f330*/  IMAD R38, R33, UR7, R38 ;  /* 0x0000000721267c24 */ /* 0x000fe2000f8e0226 */
[----:B------:R-:W-:-:S04]  /*f340*/  IADD3 R30, P0, R30, UR10, RZ ;  /* 0x0000000a1e1e7c10 */ /* 0x000fc8000ff1e0ff */
[--C-:B------:R-:W-:Y:S02]  /*f350*/  IADD3.X R31, R31, UR11, R38.reuse, P0, !PT ;  /* 0x0000000b1f1f7c10 */ /* 0x100fe400087fe426 */
[----:B------:R-:W-:Y:S02]  /*f360*/  ISETP.GE.AND P0, PT, R32, 0x1, PT ;  /* 0x000000012000780c */ /* 0x000fe40003f06270 */
[----:B------:R-:W-:Y:S02]  /*f370*/  PRMT R38, RZ, 0x7610, R38 ;  /* 0x00007610ff267816 */ /* 0x000fe40000000026 */
[----:B------:R-:W-:-:S13]  /*f380*/  ISETP.LT.OR P1, PT, R0, 0x1, !P0 ;  /* 0x000000010000780c */ /* 0x000fda0004721670 */
[----:B------:R-:W-:Y:S05]  /*f390*/  @P1 BRA `(.L_x_40) ;  /* 0x0000000000041947 */ /* 0x000fea0003800000 */
[----:B------:R0:W5:Y:S02]  /*f3a0*/  LDG.E.U8 R38, desc[UR20][R30.64] ;  /* 0x000000141e267981 */ /* 0x000164000c1e1100 */
.L_x_40:
[----:B------:R-:W-:Y:S05]  /*f3b0*/  BSYNC B1 ;  /* 0x0000000000017941 */ /* 0x000fea0003800000 */
.L_x_39:
[----:B-----5:R-:W-:Y:S01]  /*f3c0*/  LOP3.LUT R38, R38, 0xff, RZ, 0xc0, !PT ;  /* 0x000000ff26267812 */ /* 0x020fe200078ec0ff */
[----:B------:R-:W-:Y:S03]  /*f3d0*/  BSSY B1, `(.L_x_41) ;  /* 0x000000b000017945 */ /* 0x000fe60003800000 */
[----:B------:R-:W-:-:S05]  /*f3e0*/  F2FP.F16.E5M2.UNPACK_B R38, R38 ;  /* 0x00000026ff26723e */ /* 0x000fca00020004ff */
[----:B------:R-:W-:-:S05]  /*f3f0*/  HADD2.F32 R38, -RZ, R38.H0_H0 ;  /* 0x20000026ff267230 */ /* 0x000fca0000004100 */
[----:B------:R-:W-:-:S04]  /*f400*/  FMUL R38, R38, UR23 ;  /* 0x0000001726267c20 */ /* 0x000fc80008400000 */
[----:B------:R-:W-:-:S05]  /*f410*/  FFMA R4, R4, UR22, R38 ;  /* 0x0000001604047c23 */ /* 0x000fca0008000026 */
[----:B------:R-:W-:-:S05]  /*f420*/  F2FP.SATFINITE.E5M2.F32.PACK_AB_MERGE_C R4, RZ, R4, RZ ;  /* 0x00000004ff04723e */ /* 0x000fca00048060ff */
[----:B------:R2:W-:Y:S01]  /*f430*/  @!P1 STG.E.U8 desc[UR20][R2.64], R4 ;  /* 0x0000000402009986 */ /* 0x0005e2000c101114 */
[----:B------:R-:W-:Y:S02]  /*f440*/  ISETP.LT.OR P1, PT, R0, 0x2, !P0 ;  /* 0x000000020000780c */ /* 0x000fe40004721670 */
[----:B--2---:R-:W-:-:S11]  /*f450*/  PRMT R4, RZ, 0x7610, R4 ;  /* 0x00007610ff047816 */ /* 0x004fd60000000004 */
[----:B------:R-:W-:Y:S05]  /*f460*/  @P1 BRA `(.L_x_42) ;  /* 0x0000000000041947 */ /* 0x000fea0003800000 */
[----:B------:R2:W5:Y:S02]  /*f470*/  LDG.E.U8 R4, desc[UR20][R30.64+0x1] ;  /* 0x000001141e047981 */ /* 0x000564000c1e1100 */
.L_x_42:
[----:B------:R-:W-:Y:S05]  /*f480*/  BSYNC B1 ;  /* 0x0000000000017941 */ /* 0x000fea0003800000 */
.L_x_41:
        /* <DEDUP_REMOVED lines=8> */
[----:B------:R-:W-:-:S05]  /*f510*/  IADD3 R4, P1, R33, 0x8, RZ ;  /* 0x0000000821047810 */ /* 0x000fca0007f3e0ff */
[----:B----4-:R-:W-:-:S04]  /*f520*/  IMAD.X R5, RZ, RZ, R35, P1 ;  /* 0x000000ffff057224 */ /* 0x010fc800008e0623 */
[----:B------:R-:W-:-:S04]  /*f530*/  IMAD R5, R5, UR6, RZ ;  /* 0x0000000605057c24 */ /* 0x000fc8000f8e02ff */
[C---:B------:R-:W-:Y:S02]  /*f540*/  IMAD R38, R4.reuse, UR7, R5 ;  /* 0x0000000704267c24 */ /* 0x040fe4000f8e0205 */
[----:B------:R-:W-:-:S03]  /*f550*/  IMAD.WIDE.U32 R4, R4, UR6, R36 ;  /* 0x0000000604047c25 */ /* 0x000fc6000f8e0024 */
[----:B------:R-:W-:-:S04]  /*f560*/  IADD3 R4, P1, R4, UR10, RZ ;  /* 0x0000000a04047c10 */ /* 0x000fc8000ff3e0ff */
[--C-:B------:R-:W-:Y:S02]  /*f570*/  IADD3.X R5, R5, UR11, R38.reuse, P1, !PT ;  /* 0x0000000b05057c10 */ /* 0x100fe40008ffe426 */
[----:B------:R-:W-:Y:S02]  /*f580*/  ISETP.GE.AND P1, PT, R32, 0x9, PT ;  /* 0x000000092000780c */ /* 0x000fe40003f26270 */
[----:B------:R-:W-:Y:S02]  /*f590*/  PRMT R38, RZ, 0x7610, R38 ;  /* 0x00007610ff267816 */ /* 0x000fe40000000026 */
[----:B------:R-:W-:-:S13]  /*f5a0*/  ISETP.LT.OR P2, PT, R0, 0x1, !P1 ;  /* 0x000000010000780c */ /* 0x000fda0004f41670 */
[----:B------:R-:W-:Y:S05]  /*f5b0*/  @P2 BRA `(.L_x_44) ;  /* 0x0000000000042947 */ /* 0x000fea0003800000 */
[----:B------:R4:W5:Y:S02]  /*f5c0*/  LDG.E.U8 R38, desc[UR20][R4.64] ;  /* 0x0000001404267981 */ /* 0x000964000c1e1100 */
.L_x_44:
[----:B------:R-:W-:Y:S05]  /*f5d0*/  BSYNC B1 ;  /* 0x0000000000017941 */ /* 0x000fea0003800000 */
.L_x_43:
        /* <DEDUP_REMOVED lines=9> */
[----:B0-----:R-:W-:-:S11]  /*f670*/  PRMT R6, RZ, 0x7610, R6 ;  /* 0x00007610ff067816 */ /* 0x001fd60000000006 */
[----:B------:R-:W-:Y:S05]  /*f680*/  @P2 BRA `(.L_x_46) ;  /* 0x0000000000042947 */ /* 0x000fea0003800000 */
[----:B------:R0:W5:Y:S02]  /*f690*/  LDG.E.U8 R6, desc[UR20][R4.64+0x1] ;  /* 0x0000011404067981 */ /* 0x000164000c1e1100 */
.L_x_46:
[----:B------:R-:W-:Y:S05]  /*f6a0*/  BSYNC B1 ;  /* 0x0000000000017941 */ /* 0x000fea0003800000 */
.L_x_45:
[----:B-----5:R-:W-:Y:S01]  /*f6b0*/  LOP3.LUT R6, R6, 0xff, RZ, 0xc0, !PT ;  /* 0x000000ff06067812 */ /* 0x020fe200078ec0ff */
[----:B------:R-:W-:Y:S01]  /*f6c0*/  BSSY B1, `(.L_x_47) ;  /* 0x000000b000017945 */ /* 0x000fe20003800000 */
[----:B------:R-:W-:Y:S02]  /*f6d0*/  ISETP.LT.OR P3, PT, R0, 0x9, !P0 ;  /* 0x000000090000780c */ /* 0x000fe40004761670 */
[----:B------:R-:W-:-:S05]  /*f6e0*/  F2FP.F16.E5M2.UNPACK_B R6, R6 ;  /* 0x00000006ff06723e */ /* 0x000fca00020004ff */
[----:B------:R-:W-:-:S05]  /*f6f0*/  HADD2.F32 R6, -RZ, R6.H0_H0 ;  /* 0x20000006ff067230 */ /* 0x000fca0000004100 */
[----:B------:R-:W-:-:S04]  /*f700*/  FMUL R6, R6, UR23 ;  /* 0x0000001706067c20 */ /* 0x000fc80008400000 */
[--C-:B------:R-:W-:Y:S01]  /*f710*/  FFMA R7, R7, UR22, R6.reuse ;  /* 0x0000001607077c23 */ /* 0x100fe20008000006 */
[----:B------:R-:W-:-:S04]  /*f720*/  PRMT R6, RZ, 0x7610, R6 ;  /* 0x00007610ff067816 */ /* 0x000fc80000000006 */
[----:B------:R-:W-:-:S05]  /*f730*/  F2FP.SATFINITE.E5M2.F32.PACK_AB_MERGE_C R7, RZ, R7, RZ ;  /* 0x00000007ff07723e */ /* 0x000fca00048060ff */
[----:B------:R0:W-:Y:S01]  /*f740*/  @!P2 STG.E.U8 desc[UR20][R24.64+0x1], R7 ;  /* 0x000001071800a986 */ /* 0x0001e2000c101114 */
[----:B------:R-:W-:Y:S05]  /*f750*/  @P3 BRA `(.L_x_48) ;  /* 0x0000000000043947 */ /* 0x000fea0003800000 */
[----:B------:R0:W5:Y:S02]  /*f760*/  LDG.E.U8 R6, desc[UR20][R30.64+0x8] ;  /* 0x000008141e067981 */ /* 0x000164000c1e1100 */
.L_x_48:
[----:B------:R-:W-:Y:S05]  /*f770*/  BSYNC B1 ;  /* 0x0000000000017941 */ /* 0x000fea0003800000 */
.L_x_47:
        /* <DEDUP_REMOVED lines=12> */
.L_x_50:
[----:B------:R-:W-:Y:S05]  /*f840*/  BSYNC B1 ;  /* 0x0000000000017941 */ /* 0x000fea0003800000 */
.L_x_49:
        /* <DEDUP_REMOVED lines=12> */
.L_x_52:
[----:B------:R-:W-:Y:S05]  /*f910*/  BSYNC B1 ;  /* 0x0000000000017941 */ /* 0x000fea0003800000 */
.L_x_51:
        /* <DEDUP_REMOVED lines=12> */
.L_x_54:
[----:B------:R-:W-:Y:S05]  /*f9e0*/  BSYNC B1 ;  /* 0x0000000000017941 */ /* 0x000fea0003800000 */
.L_x_53:
        /* <DEDUP_REMOVED lines=12> */
.L_x_56:
[----:B------:R-:W-:Y:S05]  /*fab0*/  BSYNC B1 ;  /* 0x0000000000017941 */ /* 0x000fea0003800000 */
.L_x_55:
        /* <DEDUP_REMOVED lines=12> */
.L_x_58:
[----:B------:R-:W-:Y:S05]  /*fb80*/  BSYNC B1 ;  /* 0x0000000000017941 */ /* 0x000fea0003800000 */
.L_x_57:
        /* <DEDUP_REMOVED lines=12> */
.L_x_60:
[----:B------:R-:W-:Y:S05]  /*fc50*/  BSYNC B1 ;  /* 0x0000000000017941 */ /* 0x000fea0003800000 */
.L_x_59:
        /* <DEDUP_REMOVED lines=12> */
.L_x_62:
[----:B------:R-:W-:Y:S05]  /*fd20*/  BSYNC B1 ;  /* 0x0000000000017941 */ /* 0x000fea0003800000 */
.L_x_61:
        /* <DEDUP_REMOVED lines=12> */
.L_x_64:
[----:B------:R-:W-:Y:S05]  /*fdf0*/  BSYNC B1 ;  /* 0x0000000000017941 */ /* 0x000fea0003800000 */
.L_x_63:
        /* <DEDUP_REMOVED lines=12> */
.L_x_66:
[----:B------:R-:W-:Y:S05]  /*fec0*/  BSYNC B1 ;  /* 0x0000000000017941 */ /* 0x000fea0003800000 */
.L_x_65:
        /* <DEDUP_REMOVED lines=12> */
.L_x_68:
[----:B------:R-:W-:Y:S05]  /*ff90*/  BSYNC B1 ;  /* 0x0000000000017941 */ /* 0x000fea0003800000 */
.L_x_67:
        /* <DEDUP_REMOVED lines=12> */
.L_x_70:
[----:B------:R-:W-:Y:S05]  /*10060*/  BSYNC B1 ;  /* 0x0000000000017941 */ /* 0x000fea0003800000 */
.L_x_69:
        /* <DEDUP_REMOVED lines=12> */
.L_x_72:
[----:B------:R-:W-:Y:S05]  /*10130*/  BSYNC B1 ;  /* 0x0000000000017941 */ /* 0x000fea0003800000 */
.L_x_71:
        /* <DEDUP_REMOVED lines=12> */
.L_x_74:
[----:B------:R-:W-:Y:S05]  /*10200*/  BSYNC B1 ;  /* 0x0000000000017941 */ /* 0x000fea0003800000 */
.L_x_73:
        /* <DEDUP_REMOVED lines=12> */
.L_x_76:
[----:B------:R-:W-:Y:S05]  /*102d0*/  BSYNC B1 ;  /* 0x0000000000017941 */ /* 0x000fea0003800000 */
.L_x_75:
        /* <DEDUP_REMOVED lines=12> */
.L_x_78:
[----:B------:R-:W-:Y:S05]  /*103a0*/  BSYNC B1 ;  /* 0x0000000000017941 */ /* 0x000fea0003800000 */
.L_x_77:
        /* <DEDUP_REMOVED lines=12> */
.L_x_80:
[----:B------:R-:W-:Y:S05]  /*10470*/  BSYNC B1 ;  /* 0x0000000000017941 */ /* 0x000fea0003800000 */
.L_x_79:
        /* <DEDUP_REMOVED lines=12> */
.L_x_82:
[----:B------:R-:W-:Y:S05]  /*10540*/  BSYNC B1 ;  /* 0x0000000000017941 */ /* 0x000fea0003800000 */
.L_x_81:
        /* <DEDUP_REMOVED lines=12> */
.L_x_84:
[----:B------:R-:W-:Y:S05]  /*10610*/  BSYNC B1 ;  /* 0x0000000000017941 */ /* 0x000fea0003800000 */
.L_x_83:
        /* <DEDUP_REMOVED lines=12> */
.L_x_86:
[----:B------:R-:W-:Y:S05]  /*106e0*/  BSYNC B1 ;  /* 0x0000000000017941 */ /* 0x000fea0003800000 */
.L_x_85:
        /* <DEDUP_REMOVED lines=12> */
.L_x_88:
[----:B------:R-:W-:Y:S05]  /*107b0*/  BSYNC B1 ;  /* 0x0000000000017941 */ /* 0x000fea0003800000 */
.L_x_87:
        /* <DEDUP_REMOVED lines=12> */
.L_x_90:
[----:B------:R-:W-:Y:S05]  /*10880*/  BSYNC B1 ;  /* 0x0000000000017941 */ /* 0x000fea0003800000 */
.L_x_89:
        /* <DEDUP_REMOVED lines=12> */
.L_x_92:
[----:B------:R-:W-:Y:S05]  /*10950*/  BSYNC B1 ;  /* 0x0000000000017941 */ /* 0x000fea0003800000 */
.L_x_91:
        /* <DEDUP_REMOVED lines=12> */
.L_x_94:
[----:B------:R-:W-:Y:S05]  /*10a20*/  BSYNC B1 ;  /* 0x0000000000017941 */ /* 0x000fea0003800000 */
.L_x_93:
        /* <DEDUP_REMOVED lines=12> */
.L_x_96:
[----:B------:R-:W-:Y:S05]  /*10af0*/  BSYNC B1 ;  /* 0x0000000000017941 */ /* 0x000fea0003800000 */
.L_x_95:
        /* <DEDUP_REMOVED lines=12> */
.L_x_98:
[----:B------:R-:W-:Y:S05]  /*10bc0*/  BSYNC B1 ;  /* 0x0000000000017941 */ /* 0x000fea0003800000 */
.L_x_97:
        /* <DEDUP_REMOVED lines=12> */
.L_x_100:
[----:B------:R-:W-:Y:S05]  /*10c90*/  BSYNC B1 ;  /* 0x0000000000017941 */ /* 0x000fea0003800000 */
.L_x_99:
        /* <DEDUP_REMOVED lines=12> */
.L_x_102:
[----:B------:R-:W-:Y:S05]  /*10d60*/  BSYNC B1 ;  /* 0x0000000000017941 */ /* 0x000fea0003800000 */
.L_x_101:
        /* <DEDUP_REMOVED lines=12> */
.L_x_104:
[----:B------:R-:W-:Y:S05]  /*10e30*/  BSYNC B1 ;  /* 0x0000000000017941 */ /* 0x000fea0003800000 */
.L_x_103:
        /* <DEDUP_REMOVED lines=12> */
.L_x_106:
[----:B------:R-:W-:Y:S05]  /*10f00*/  BSYNC B1 ;  /* 0x0000000000017941 */ /* 0x000fea0003800000 */
.L_x_105:
        /* <DEDUP_REMOVED lines=12> */
.L_x_108:
[----:B------:R-:W-:Y:S05]  /*10fd0*/  BSYNC B1 ;  /* 0x0000000000017941 */ /* 0x000fea0003800000 */
.L_x_107:
        /* <DEDUP_REMOVED lines=12> */
.L_x_110:
[----:B------:R-:W-:Y:S05]  /*110a0*/  BSYNC B1 ;  /* 0x0000000000017941 */ /* 0x000fea0003800000 */
.L_x_109:
        /* <DEDUP_REMOVED lines=12> */
.L_x_112:
[----:B------:R-:W-:Y:S05]  /*11170*/  BSYNC B1 ;  /* 0x0000000000017941 */ /* 0x000fea0003800000 */
.L_x_111:
        /* <DEDUP_REMOVED lines=12> */
.L_x_114:
[----:B------:R-:W-:Y:S05]  /*11240*/  BSYNC B1 ;  /* 0x0000000000017941 */ /* 0x000fea0003800000 */
.L_x_113:
        /* <DEDUP_REMOVED lines=12> */
.L_x_116:
[----:B------:R-:W-:Y:S05]  /*11310*/  BSYNC B1 ;  /* 0x0000000000017941 */ /* 0x000fea0003800000 */
.L_x_115:
        /* <DEDUP_REMOVED lines=12> */
.L_x_118:
[----:B------:R-:W-:Y:S05]  /*113e0*/  BSYNC B1 ;  /* 0x0000000000017941 */ /* 0x000fea0003800000 */
.L_x_117:
        /* <DEDUP_REMOVED lines=12> */
.L_x_120:
[----:B------:R-:W-:Y:S05]  /*114b0*/  BSYNC B1 ;  /* 0x0000000000017941 */ /* 0x000fea0003800000 */
.L_x_119:
        /* <DEDUP_REMOVED lines=12> */
.L_x_122:
[----:B------:R-:W-:Y:S05]  /*11580*/  BSYNC B1 ;  /* 0x0000000000017941 */ /* 0x000fea0003800000 */
.L_x_121:
        /* <DEDUP_REMOVED lines=12> */
.L_x_124:
[----:B------:R-:W-:Y:S05]  /*11650*/  BSYNC B1 ;  /* 0x0000000000017941 */ /* 0x000fea0003800000 */
.L_x_123:
[----:B-----5:R-:W-:Y:S01]  /*11660*/  LOP3.LUT R6, R6, 0xff, RZ, 0xc0, !PT ;  /* 0x000000ff06067812 */ /* 0x020fe200078ec0ff */
[----:B------:R-:W-:Y:S01]  /*11670*/  BSSY B1, `(.L_x_125) ;  /* 0x000000b000017945 */ /* 0x000fe20003800000 */
[----:B------:R-:W-:Y:S02]  /*11680*/  ISETP.LT.OR P2, PT, R0, 0x52, !P1 ;  /* 0x000000520000780c */ /* 0x000fe40004f41670 */
[----:B------:R-:W-:-:S05]  /*11690*/  F2FP.F16.E5M2.UNPACK_B R6, R6 ;  /* 0x00000006ff06723e */ /* 0x000fca00020004ff */
[----:B------:R-:W-:-:S05]  /*116a0*/  HADD2.F32 R6, -RZ, R6.H0_H0 ;  /* 0x20000006ff067230 */ /* 0x000fca0000004100 */
[----:B------:R-:W-:-:S04]  /*116b0*/  FMUL R6, R6, UR23 ;  /* 0x0000001706067c20 */ /* 0x000fc80008400000 */
[----:B------:R-:W-:-:S05]  /*116c0*/  FFMA R6, R174, UR22, R6 ;  /* 0x00000016ae067c23 */ /* 0x000fca0008000006 */
[----:B0-----:R-:W-:Y:S02]  /*116d0*/  F2FP.SATFINITE.E5M2.F32.PACK_AB_MERGE_C R7, RZ, R6, RZ ;  /* 0x00000006ff07723e */ /* 0x001fe400048060ff */
[----:B------:R-:W-:-:S03]  /*116e0*/  PRMT R6, RZ, 0x7610, R6 ;  /* 0x00007610ff067816 */ /* 0x000fc60000000006 */
[----:B------:R0:W-:Y:S01]  /*116f0*/  @!P3 STG.E.U8 desc[UR20][R24.64+0x50], R7 ;  /* 0x000050071800b986 */ /* 0x0001e2000c101114 */
[----:B------:R-:W-:Y:S05]  /*11700*/  @P2 BRA `(.L_x_126) ;  /* 0x0000000000042947 */ /* 0x000fea0003800000 */
[----:B------:R0:W5:Y:S02]  /*11710*/  LDG.E.U8 R6, desc[UR20][R4.64+0x51] ;  /* 0x0000511404067981 */ /* 0x000164000c1e1100 */
.L_x_126:
[----:B------:R-:W-:Y:S05]  /*11720*/  BSYNC B1 ;  /* 0x0000000000017941 */ /* 0x000fea0003800000 */
.L_x_125:
        /* <DEDUP_REMOVED lines=12> */
.L_x_128:
[----:B------:R-:W-:Y:S05]  /*117f0*/  BSYNC B1 ;  /* 0x0000000000017941 */ /* 0x000fea0003800000 */
.L_x_127:
        /* <DEDUP_REMOVED lines=12> */
.L_x_130:
[----:B------:R-:W-:Y:S05]  /*118c0*/  BSYNC B1 ;  /* 0x0000000000017941 */ /* 0x000fea0003800000 */
.L_x_129:
        /* <DEDUP_REMOVED lines=12> */
.L_x_132:
[----:B------:R-:W-:Y:S05]  /*11990*/  BSYNC B1 ;  /* 0x0000000000017941 */ /* 0x000fea0003800000 */
.L_x_131:
[----:B-----5:R-:W-:Y:S01]  /*119a0*/  LOP3.LUT R6, R6, 0xff, RZ, 0xc0, !PT ;  /* 0x000000ff06067812 */ /* 0x020fe200078ec0ff */
[----:B------:R-:W-:Y:S01]  /*119b0*/  BSSY B1, `(.L_x_133) ;  /* 0x000000b000017945 */ /* 0x000fe20003800000 */
[----:B------:R-:W-:Y:S02]  /*119c0*/  ISETP.LT.OR P2, PT, R0, 0x5a, !P1 ;  /* 0x0000005a0000780c */ /* 0x000fe40004f41670 */
[----:B------:R-:W-:-:S05]  /*119d0*/  F2FP.F16.E5M2.UNPACK_B R6, R6 ;  /* 0x00000006ff06723e */ /* 0x000fca00020004ff */
[----:B------:R-:W-:-:S05]  /*119e0*/  HADD2.F32 R6, -RZ, R6.H0_H0 ;  /* 0x20000006ff067230 */ /* 0x000fca0000004100 */
[----:B0-----:R-:W-:Y:S01]  /*119f0*/  FMUL R7, R6, UR23 ;  /* 0x0000001706077c20 */ /* 0x001fe20008400000 */
[----:B------:R-:W-:-:S03]  /*11a00*/  PRMT R6, RZ, 0x7610, R6 ;  /* 0x00007610ff067816 */ /* 0x000fc60000000006 */
[----:B------:R-:W-:-:S05]  /*11a10*/  FFMA R7, R178, UR22, R7 ;  /* 0x00000016b2077c23 */ /* 0x000fca0008000007 */
[----:B------:R-:W-:-:S05]  /*11a20*/  F2FP.SATFINITE.E5M2.F32.PACK_AB_MERGE_C R7, RZ, R7, RZ ;  /* 0x00000007ff07723e */ /* 0x000fca00048060ff */
[----:B------:R0:W-:Y:S01]  /*11a30*/  @!P3 STG.E.U8 desc[UR20][R24.64+0x58], R7 ;  /* 0x000058071800b986 */ /* 0x0001e2000c101114 */
[----:B------:R-:W-:Y:S05]  /*11a40*/  @P2 BRA `(.L_x_134) ;  /* 0x0000000000042947 */ /* 0x000fea0003800000 */
[----:B------:R0:W5:Y:S02]  /*11a50*/  LDG.E.U8 R6, desc[UR20][R4.64+0x59] ;  /* 0x0000591404067981 */ /* 0x000164000c1e1100 */
.L_x_134:
[----:B------:R-:W-:Y:S05]  /*11a60*/  BSYNC B1 ;  /* 0x0000000000017941 */ /* 0x000fea0003800000 */
.L_x_133:
        /* <DEDUP_REMOVED lines=12> */
.L_x_136:
[----:B------:R-:W-:Y:S05]  /*11b30*/  BSYNC B1 ;  /* 0x0000000000017941 */ /* 0x000fea0003800000 */
.L_x_135:
        /* <DEDUP_REMOVED lines=12> */
.L_x_138:
[----:B------:R-:W-:Y:S05]  /*11c00*/  BSYNC B1 ;  /* 0x0000000000017941 */ /* 0x000fea0003800000 */
.L_x_137:
        /* <DEDUP_REMOVED lines=12> */
.L_x_140:
[----:B------:R-:W-:Y:S05]  /*11cd0*/  BSYNC B1 ;  /* 0x0000000000017941 */ /* 0x000fea0003800000 */
.L_x_139:
        /* <DEDUP_REMOVED lines=12> */
.L_x_142:
[----:B------:R-:W-:Y:S05]  /*11da0*/  BSYNC B1 ;  /* 0x0000000000017941 */ /* 0x000fea0003800000 */
.L_x_141:
        /* <DEDUP_REMOVED lines=12> */
.L_x_144:
[----:B------:R-:W-:Y:S05]  /*11e70*/  BSYNC B1 ;  /* 0x0000000000017941 */ /* 0x000fea0003800000 */
.L_x_143:
        /* <DEDUP_REMOVED lines=12> */
.L_x_146:
[----:B------:R-:W-:Y:S05]  /*11f40*/  BSYNC B1 ;  /* 0x0000000000017941 */ /* 0x000fea0003800000 */
.L_x_145:
        /* <DEDUP_REMOVED lines=12> */
.L_x_148:
[----:B------:R-:W-:Y:S05]  /*12010*/  BSYNC B1 ;  /* 0x0000000000017941 */ /* 0x000fea0003800000 */
.L_x_147:
        /* <DEDUP_REMOVED lines=12> */
.L_x_150:
[----:B------:R-:W-:Y:S05]  /*120e0*/  BSYNC B1 ;  /* 0x0000000000017941 */ /* 0x000fea0003800000 */
.L_x_149:
        /* <DEDUP_REMOVED lines=12> */
.L_x_152:
[----:B------:R-:W-:Y:S05]  /*121b0*/  BSYNC B1 ;  /* 0x0000000000017941 */ /* 0x000fea0003800000 */
.L_x_151:
        /* <DEDUP_REMOVED lines=12> */
.L_x_154:
[----:B------:R-:W-:Y:S05]  /*12280*/  BSYNC B1 ;  /* 0x0000000000017941 */ /* 0x000fea0003800000 */
.L_x_153:
        /* <DEDUP_REMOVED lines=12> */
.L_x_156:
[----:B------:R-:W-:Y:S05]  /*12350*/  BSYNC B1 ;  /* 0x0000000000017941 */ /* 0x000fea0003800000 */
.L_x_155:
        /* <DEDUP_REMOVED lines=12> */
.L_x_158:
[----:B------:R-:W-:Y:S05]  /*12420*/  BSYNC B1 ;  /* 0x0000000000017941 */ /* 0x000fea0003800000 */
.L_x_157:
        /* <DEDUP_REMOVED lines=12> */
.L_x_160:
[----:B------:R-:W-:Y:S05]  /*124f0*/  BSYNC B1 ;  /* 0x0000000000017941 */ /* 0x000fea0003800000 */
.L_x_159:
        /* <DEDUP_REMOVED lines=12> */
.L_x_162:
[----:B------:R-:W-:Y:S05]  /*125c0*/  BSYNC B1 ;  /* 0x0000000000017941 */ /* 0x000fea0003800000 */
.L_x_161:
        /* <DEDUP_REMOVED lines=12> */
.L_x_164:
[----:B------:R-:W-:Y:S05]  /*12690*/  BSYNC B1 ;  /* 0x0000000000017941 */ /* 0x000fea0003800000 */
.L_x_163:
        /* <DEDUP_REMOVED lines=12> */
.L_x_166:
[----:B------:R-:W-:Y:S05]  /*12760*/  BSYNC B1 ;  /* 0x0000000000017941 */ /* 0x000fea0003800000 */
.L_x_165:
        /* <DEDUP_REMOVED lines=12> */
.L_x_168:
[----:B------:R-:W-:Y:S05]  /*12830*/  BSYNC B1 ;  /* 0x0000000000017941 */ /* 0x000fea0003800000 */
.L_x_167:
        /* <DEDUP_REMOVED lines=12> */
.L_x_170:
[----:B------:R-:W-:Y:S05]  /*12900*/  BSYNC B1 ;  /* 0x0000000000017941 */ /* 0x000fea0003800000 */
.L_x_169:
        /* <DEDUP_REMOVED lines=12> */
.L_x_172:
[----:B------:R-:W-:Y:S05]  /*129d0*/  BSYNC B1 ;  /* 0x0000000000017941 */ /* 0x000fea0003800000 */
.L_x_171:
        /* <DEDUP_REMOVED lines=12> */
.L_x_174:
[----:B------:R-:W-:Y:S05]  /*12aa0*/  BSYNC B1 ;  /* 0x0000000000017941 */ /* 0x000fea0003800000 */
.L_x_173:
        /* <DEDUP_REMOVED lines=12> */
.L_x_176:
[----:B------:R-:W-:Y:S05]  /*12b70*/  BSYNC B1 ;  /* 0x0000000000017941 */ /* 0x000fea0003800000 */
.L_x_175:
        /* <DEDUP_REMOVED lines=12> */
.L_x_178:
[----:B------:R-:W-:Y:S05]  /*12c40*/  BSYNC B1 ;  /* 0x0000000000017941 */ /* 0x000fea0003800000 */
.L_x_177:
        /* <DEDUP_REMOVED lines=12> */
.L_x_180:
[----:B------:R-:W-:Y:S05]  /*12d10*/  BSYNC B1 ;  /* 0x0000000000017941 */ /* 0x000fea0003800000 */
.L_x_179:
        /* <DEDUP_REMOVED lines=12> */
.L_x_182:
[----:B------:R-:W-:Y:S05]  /*12de0*/  BSYNC B1 ;  /* 0x0000000000017941 */ /* 0x000fea0003800000 */
.L_x_181:
        /* <DEDUP_REMOVED lines=12> */
.L_x_184:
[----:B------:R-:W-:Y:S05]  /*12eb0*/  BSYNC B1 ;  /* 0x0000000000017941 */ /* 0x000fea0003800000 */
.L_x_183:
        /* <DEDUP_REMOVED lines=12> */
.L_x_186:
[----:B------:R-:W-:Y:S05]  /*12f80*/  BSYNC B1 ;  /* 0x0000000000017941 */ /* 0x000fea0003800000 */
.L_x_185:
        /* <DEDUP_REMOVED lines=12> */
.L_x_188:
[----:B------:R-:W-:Y:S05]  /*13050*/  BSYNC B1 ;  /* 0x0000000000017941 */ /* 0x000fea0003800000 */
.L_x_187:
        /* <DEDUP_REMOVED lines=12> */
.L_x_190:
[----:B------:R-:W-:Y:S05]  /*13120*/  BSYNC B1 ;  /* 0x0000000000017941 */ /* 0x000fea0003800000 */
.L_x_189:
        /* <DEDUP_REMOVED lines=12> */
.L_x_192:
[----:B------:R-:W-:Y:S05]  /*131f0*/  BSYNC B1 ;  /* 0x0000000000017941 */ /* 0x000fea0003800000 */
.L_x_191:
        /* <DEDUP_REMOVED lines=12> */
.L_x_194:
[----:B------:R-:W-:Y:S05]  /*132c0*/  BSYNC B1 ;  /* 0x0000000000017941 */ /* 0x000fea0003800000 */
.L_x_193:
        /* <DEDUP_REMOVED lines=12> */
.L_x_196:
[----:B------:R-:W-:Y:S05]  /*13390*/  BSYNC B1 ;  /* 0x0000000000017941 */ /* 0x000fea0003800000 */
.L_x_195:
        /* <DEDUP_REMOVED lines=12> */
.L_x_198:
[----:B------:R-:W-:Y:S05]  /*13460*/  BSYNC B1 ;  /* 0x0000000000017941 */ /* 0x000fea0003800000 */
.L_x_197:
        /* <DEDUP_REMOVED lines=12> */
.L_x_200:
[----:B------:R-:W-:Y:S05]  /*13530*/  BSYNC B1 ;  /* 0x0000000000017941 */ /* 0x000fea0003800000 */
.L_x_199:
        /* <DEDUP_REMOVED lines=12> */
.L_x_202:
[----:B------:R-:W-:Y:S05]  /*13600*/  BSYNC B1 ;  /* 0x0000000000017941 */ /* 0x000fea0003800000 */
.L_x_201:
        /* <DEDUP_REMOVED lines=12> */
.L_x_204:
[----:B------:R-:W-:Y:S05]  /*136d0*/  BSYNC B1 ;  /* 0x0000000000017941 */ /* 0x000fea0003800000 */
.L_x_203:
        /* <DEDUP_REMOVED lines=12> */
.L_x_206:
[----:B------:R-:W-:Y:S05]  /*137a0*/  BSYNC B1 ;  /* 0x0000000000017941 */ /* 0x000fea0003800000 */
.L_x_205:
        /* <DEDUP_REMOVED lines=12> */
.L_x_208:
[----:B------:R-:W-:Y:S05]  /*13870*/  BSYNC B1 ;  /* 0x0000000000017941 */ /* 0x000fea0003800000 */
.L_x_207:
        /* <DEDUP_REMOVED lines=12> */
.L_x_210:
[----:B------:R-:W-:Y:S05]  /*13940*/  BSYNC B1 ;  /* 0x0000000000017941 */ /* 0x000fea0003800000 */
.L_x_209:
        /* <DEDUP_REMOVED lines=12> */
.L_x_212:
[----:B------:R-:W-:Y:S05]  /*13a10*/  BSYNC B1 ;  /* 0x0000000000017941 */ /* 0x000fea0003800000 */
.L_x_211:
        /* <DEDUP_REMOVED lines=12> */
.L_x_214:
[----:B------:R-:W-:Y:S05]  /*13ae0*/  BSYNC B1 ;  /* 0x0000000000017941 */ /* 0x000fea0003800000 */
.L_x_213:
        /* <DEDUP_REMOVED lines=12> */
.L_x_216:
[----:B------:R-:W-:Y:S05]  /*13bb0*/  BSYNC B1 ;  /* 0x0000000000017941 */ /* 0x000fea0003800000 */
.L_x_215:
        /* <DEDUP_REMOVED lines=12> */
.L_x_218:
[----:B------:R-:W-:Y:S05]  /*13c80*/  BSYNC B1 ;  /* 0x0000000000017941 */ /* 0x000fea0003800000 */
.L_x_217:
        /* <DEDUP_REMOVED lines=12> */
.L_x_220:
[----:B------:R-:W-:Y:S05]  /*13d50*/  BSYNC B1 ;  /* 0x0000000000017941 */ /* 0x000fea0003800000 */
.L_x_219:
        /* <DEDUP_REMOVED lines=12> */
.L_x_222:
[----:B------:R-:W-:Y:S05]  /*13e20*/  BSYNC B1 ;  /* 0x0000000000017941 */ /* 0x000fea0003800000 */
.L_x_221:
        /* <DEDUP_REMOVED lines=12> */
.L_x_224:
[----:B------:R-:W-:Y:S05]  /*13ef0*/  BSYNC B1 ;  /* 0x0000000000017941 */ /* 0x000fea0003800000 */
.L_x_223:
        /* <DEDUP_REMOVED lines=12> */
.L_x_226:
[----:B------:R-:W-:Y:S05]  /*13fc0*/  BSYNC B1 ;  /* 0x0000000000017941 */ /* 0x000fea0003800000 */
.L_x_225:
        /* <DEDUP_REMOVED lines=12> */
.L_x_228:
[----:B------:R-:W-:Y:S05]  /*14090*/  BSYNC B1 ;  /* 0x0000000000017941 */ /* 0x000fea0003800000 */
.L_x_227:
        /* <DEDUP_REMOVED lines=12> */
.L_x_230:
[----:B------:R-:W-:Y:S05]  /*14160*/  BSYNC B1 ;  /* 0x0000000000017941 */ /* 0x000fea0003800000 */
.L_x_229:
        /* <DEDUP_REMOVED lines=12> */
.L_x_232:
[----:B------:R-:W-:Y:S05]  /*14230*/  BSYNC B1 ;  /* 0x0000000000017941 */ /* 0x000fea0003800000 */
.L_x_231:
        /* <DEDUP_REMOVED lines=12> */
.L_x_234:
[----:B------:R-:W-:Y:S05]  /*14300*/  BSYNC B1 ;  /* 0x0000000000017941 */ /* 0x000fea0003800000 */
.L_x_233:
        /* <DEDUP_REMOVED lines=12> */
.L_x_236:
[----:B------:R-:W-:Y:S05]  /*143d0*/  BSYNC B1 ;  /* 0x0000000000017941 */ /* 0x000fea0003800000 */
.L_x_235:
        /* <DEDUP_REMOVED lines=12> */
.L_x_238:
[----:B------:R-:W-:Y:S05]  /*144a0*/  BSYNC B1 ;  /* 0x0000000000017941 */ /* 0x000fea0003800000 */
.L_x_237:
        /* <DEDUP_REMOVED lines=12> */
.L_x_240:
[----:B------:R-:W-:Y:S05]  /*14570*/  BSYNC B1 ;  /* 0x0000000000017941 */ /* 0x000fea0003800000 */
.L_x_239:
        /* <DEDUP_REMOVED lines=12> */
.L_x_242:
[----:B------:R-:W-:Y:S05]  /*14640*/  BSYNC B1 ;  /* 0x0000000000017941 */ /* 0x000fea0003800000 */
.L_x_241:
        /* <DEDUP_REMOVED lines=12> */
.L_x_244:
[----:B------:R-:W-:Y:S05]  /*14710*/  BSYNC B1 ;  /* 0x0000000000017941 */ /* 0x000fea0003800000 */
.L_x_243:
        /* <DEDUP_REMOVED lines=12> */
.L_x_246:
[----:B------:R-:W-:Y:S05]  /*147e0*/  BSYNC B1 ;  /* 0x0000000000017941 */ /* 0x000fea0003800000 */
.L_x_245:
        /* <DEDUP_REMOVED lines=12> */
.L_x_248:
[----:B------:R-:W-:Y:S05]  /*148b0*/  BSYNC B1 ;  /* 0x0000000000017941 */ /* 0x000fea0003800000 */
.L_x_247:
        /* <DEDUP_REMOVED lines=12> */
.L_x_250:
[----:B------:R-:W-:Y:S05]  /*14980*/  BSYNC B1 ;  /* 0x0000000000017941 */ /* 0x000fea0003800000 */
.L_x_249:
        /* <DEDUP_REMOVED lines=12> */
.L_x_252:
[----:B------:R-:W-:Y:S05]  /*14a50*/  BSYNC B1 ;  /* 0x0000000000017941 */ /* 0x000fea0003800000 */
.L_x_251:
[----:B0-----:R-:W2:Y:S01]  /*14a60*/  LDL.LU R7, [R1+0x200] ;  /* 0x0002000001077983 */ /* 0x001ea20000300800 */
[----:B-----5:R-:W-:Y:S01]  /*14a70*/  LOP3.LUT R6, R6, 0xff, RZ, 0xc0, !PT ;  /* 0x000000ff06067812 */ /* 0x020fe200078ec0ff */
[----:B------:R-:W-:Y:S01]  /*14a80*/  BSSY B1, `(.L_x_253) ;  /* 0x000000b000017945 */ /* 0x000fe20003800000 */
[----:B------:R-:W-:Y:S02]  /*14a90*/  ISETP.LT.OR P2, PT, R0, 0xd2, !P1 ;  /* 0x000000d20000780c */ /* 0x000fe40004f41670 */
[----:B------:R-:W-:-:S05]  /*14aa0*/  F2FP.F16.E5M2.UNPACK_B R6, R6 ;  /* 0x00000006ff06723e */ /* 0x000fca00020004ff */
[----:B------:R-:W-:-:S05]  /*14ab0*/  HADD2.F32 R6, -RZ, R6.H0_H0 ;  /* 0x20000006ff067230 */ /* 0x000fca0000004100 */
[----:B------:R-:W-:-:S04]  /*14ac0*/  FMUL R6, R6, UR23 ;  /* 0x0000001706067c20 */ /* 0x000fc80008400000 */
[----:B--2---:R-:W-:-:S05]  /*14ad0*/  FFMA R6, R7, UR22, R6 ;  /* 0x0000001607067c23 */ /* 0x004fca0008000006 */
[----:B------:R-:W-:Y:S02]  /*14ae0*/  F2FP.SATFINITE.E5M2.F32.PACK_AB_MERGE_C R7, RZ, R6, RZ ;  /* 0x00000006ff07723e */ /* 0x000fe400048060ff */
[----:B------:R-:W-:-:S03]  /*14af0*/  PRMT R6, RZ, 0x7610, R6 ;  /* 0x00007610ff067816 */ /* 0x000fc60000000006 */
[----:B------:R0:W-:Y:S01]  /*14b00*/  @!P3 STG.E.U8 desc[UR20][R24.64+0xd0], R7 ;  /* 0x0000d0071800b986 */ /* 0x0001e2000c101114 */
[----:B------:R-:W-:Y:S05]  /*14b10*/  @P2 BRA `(.L_x_254) ;  /* 0x0000000000042947 */ /* 0x000fea0003800000 */
[----:B------:R2:W5:Y:S02]  /*14b20*/  LDG.E.U8 R6, desc[UR20][R4.64+0xd1] ;  /* 0x0000d11404067981 */ /* 0x000564000c1e1100 */
.L_x_254:
[----:B------:R-:W-:Y:S05]  /*14b30*/  BSYNC B1 ;  /* 0x0000000000017941 */ /* 0x000fea0003800000 */
.L_x_253:
[----:B0-----:R-:W3:Y:S01]  /*14b40*/  LDL.LU R7, [R1+0x204] ;  /* 0x0002040001077983 */ /* 0x001ee20000300800 */
[----:B-----5:R-:W-:Y:S01]  /*14b50*/  LOP3.LUT R6, R6, 0xff, RZ, 0xc0, !PT ;  /* 0x000000ff06067812 */ /* 0x020fe200078ec0ff */
[----:B------:R-:W-:Y:S01]  /*14b60*/  BSSY B1, `(.L_x_255) ;  /* 0x000000b000017945 */ /* 0x000fe20003800000 */
[----:B------:R-:W-:Y:S02]  /*14b70*/  ISETP.LT.OR P3, PT, R0, 0xd9, !P0 ;  /* 0x000000d90000780c */ /* 0x000fe40004761670 */
[----:B------:R-:W-:-:S05]  /*14b80*/  F2FP.F16.E5M2.UNPACK_B R6, R6 ;  /* 0x00000006ff06723e */ /* 0x000fca00020004ff */
[----:B------:R-:W-:-:S05]  /*14b90*/  HADD2.F32 R6, -RZ, R6.H0_H0 ;  /* 0x20000006ff067230 */ /* 0x000fca0000004100 */
[----:B------:R-:W-:-:S04]  /*14ba0*/  FMUL R6, R6, UR23 ;  /* 0x0000001706067c20 */ /* 0x000fc80008400000 */
[----:B---3--:R-:W-:-:S05]  /*14bb0*/  FFMA R6, R7, UR22, R6 ;  /* 0x0000001607067c23 */ /* 0x008fca0008000006 */
[----:B------:R-:W-:Y:S02]  /*14bc0*/  F2FP.SATFINITE.E5M2.F32.PACK_AB_MERGE_C R7, RZ, R6, RZ ;  /* 0x00000006ff07723e */ /* 0x000fe400048060ff */
[----:B------:R-:W-:-:S03]  /*14bd0*/  PRMT R6, RZ, 0x7610, R6 ;  /* 0x00007610ff067816 */ /* 0x000fc60000000006 */
[----:B------:R0:W-:Y:S01]  /*14be0*/  @!P2 STG.E.U8 desc[UR20][R24.64+0xd1], R7 ;  /* 0x0000d1071800a986 */ /* 0x0001e2000c101114 */
[----:B------:R-:W-:Y:S05]  /*14bf0*/  @P3 BRA `(.L_x_256) ;  /* 0x0000000000043947 */ /* 0x000fea0003800000 */
[----:B------:R3:W5:Y:S02]  /*14c00*/  LDG.E.U8 R6, desc[UR20][R30.64+0xd8] ;  /* 0x0000d8141e067981 */ /* 0x000764000c1e1100 */
.L_x_256:
[----:B------:R-:W-:Y:S05]  /*14c10*/  BSYNC B1 ;  /* 0x0000000000017941 */ /* 0x000fea0003800000 */
.L_x_255:
        /* <DEDUP_REMOVED lines=13> */
.L_x_258:
[----:B------:R-:W-:Y:S05]  /*14cf0*/  BSYNC B1 ;  /* 0x0000000000017941 */ /* 0x000fea0003800000 */
.L_x_257:
        /* <DEDUP_REMOVED lines=13> */
.L_x_260:
[----:B------:R-:W-:Y:S05]  /*14dd0*/  BSYNC B1 ;  /* 0x0000000000017941 */ /* 0x000fea0003800000 */
.L_x_259:
        /* <DEDUP_REMOVED lines=13> */
.L_x_262:
[----:B------:R-:W-:Y:S05]  /*14eb0*/  BSYNC B1 ;  /* 0x0000000000017941 */ /* 0x000fea0003800000 */
.L_x_261:
        /* <DEDUP_REMOVED lines=13> */
.L_x_264:
[----:B------:R-:W-:Y:S05]  /*14f90*/  BSYNC B1 ;  /* 0x0000000000017941 */ /* 0x000fea0003800000 */
.L_x_263:
        /* <DEDUP_REMOVED lines=13> */
.L_x_266:
[----:B------:R-:W-:Y:S05]  /*15070*/  BSYNC B1 ;  /* 0x0000000000017941 */ /* 0x000fea0003800000 */
.L_x_265:
        /* <DEDUP_REMOVED lines=13> */
.L_x_268:
[----:B------:R-:W-:Y:S05]  /*15150*/  BSYNC B1 ;  /* 0x0000000000017941 */ /* 0x000fea0003800000 */
.L_x_267:
        /* <DEDUP_REMOVED lines=13> */
.L_x_270:
[----:B------:R-:W-:Y:S05]  /*15230*/  BSYNC B1 ;  /* 0x0000000000017941 */ /* 0x000fea0003800000 */
.L_x_269:
        /* <DEDUP_REMOVED lines=13> */
.L_x_272:
[----:B------:R-:W-:Y:S05]  /*15310*/  BSYNC B1 ;  /* 0x0000000000017941 */ /* 0x000fea0003800000 */
.L_x_271:
        /* <DEDUP_REMOVED lines=13> */
.L_x_274:
[----:B------:R-:W-:Y:S05]  /*153f0*/  BSYNC B1 ;  /* 0x0000000000017941 */ /* 0x000fea0003800000 */
.L_x_273:
        /* <DEDUP_REMOVED lines=13> */
.L_x_276:
[----:B------:R-:W-:Y:S05]  /*154d0*/  BSYNC B1 ;  /* 0x0000000000017941 */ /* 0x000fea0003800000 */
.L_x_275:
        /* <DEDUP_REMOVED lines=13> */
.L_x_278:
[----:B------:R-:W-:Y:S05]  /*155b0*/  BSYNC B1 ;  /* 0x0000000000017941 */ /* 0x000fea0003800000 */
.L_x_277:
        /* <DEDUP_REMOVED lines=13> */
.L_x_280:
[----:B------:R-:W-:Y:S05]  /*15690*/  BSYNC B1 ;  /* 0x0000000000017941 */ /* 0x000fea0003800000 */
.L_x_279:
        /* <DEDUP_REMOVED lines=13> */
.L_x_282:
[----:B------:R-:W-:Y:S05]  /*15770*/  BSYNC B1 ;  /* 0x0000000000017941 */ /* 0x000fea0003800000 */
.L_x_281:
        /* <DEDUP_REMOVED lines=13> */
.L_x_284:
[----:B------:R-:W-:Y:S05]  /*15850*/  BSYNC B1 ;  /* 0x0000000000017941 */ /* 0x000fea0003800000 */
.L_x_283:
        /* <DEDUP_REMOVED lines=13> */
.L_x_286:
[----:B------:R-:W-:Y:S05]  /*15930*/  BSYNC B1 ;  /* 0x0000000000017941 */ /* 0x000fea0003800000 */
.L_x_285:
        /* <DEDUP_REMOVED lines=13> */
.L_x_288:
[----:B------:R-:W-:Y:S05]  /*15a10*/  BSYNC B1 ;  /* 0x0000000000017941 */ /* 0x000fea0003800000 */
.L_x_287:
        /* <DEDUP_REMOVED lines=13> */
.L_x_290:
[----:B------:R-:W-:Y:S05]  /*15af0*/  BSYNC B1 ;  /* 0x0000000000017941 */ /* 0x000fea0003800000 */
.L_x_289:
        /* <DEDUP_REMOVED lines=13> */
.L_x_292:
[----:B------:R-:W-:Y:S05]  /*15bd0*/  BSYNC B1 ;  /* 0x0000000000017941 */ /* 0x000fea0003800000 */
.L_x_291:
[----:B0-----:R-:W2:Y:S01]  /*15be0*/  LDL.LU R3, [R1+0x250] ;  /* 0x0002500001037983 */ /* 0x001ea20000300800 */
[----:B-----5:R-:W-:Y:S01]  /*15bf0*/  LOP3.LUT R6, R6, 0xff, RZ, 0xc0, !PT ;  /* 0x000000ff06067812 */ /* 0x020fe200078ec0ff */
[----:B------:R-:W-:Y:S01]  /*15c00*/  BSSY B1, `(.L_x_293) ;  /* 0x000000b000017945 */ /* 0x000fe20003800000 */
[----:B------:R-:W-:Y:S02]  /*15c10*/  ISETP.LT.OR P1, PT, R0, 0xfa, !P1 ;  /* 0x000000fa0000780c */ /* 0x000fe40004f21670 */
[----:B------:R-:W-:Y:S02]  /*15c20*/  F2FP.F16.E5M2.UNPACK_B R6, R6 ;  /* 0x00000006ff06723e */ /* 0x000fe400020004ff */
[----:B------:R-:W-:-:S03]  /*15c30*/  PRMT R2, RZ, 0x7610, R2 ;  /* 0x00007610ff027816 */ /* 0x000fc60000000002 */
[----:B------:R-:W-:-:S05]  /*15c40*/  HADD2.F32 R6, -RZ, R6.H0_H0 ;  /* 0x20000006ff067230 */ /* 0x000fca0000004100 */
[----:B------:R-:W-:-:S04]  /*15c50*/  FMUL R6, R6, UR23 ;  /* 0x0000001706067c20 */ /* 0x000fc80008400000 */
[----:B--2---:R-:W-:-:S05]  /*15c60*/  FFMA R6, R3, UR22, R6 ;  /* 0x0000001603067c23 */ /* 0x004fca0008000006 */
[----:B------:R-:W-:-:S05]  /*15c70*/  F2FP.SATFINITE.E5M2.F32.PACK_AB_MERGE_C R3, RZ, R6, RZ ;  /* 0x00000006ff03723e */ /* 0x000fca00048060ff */
[----:B------:R0:W-:Y:S01]  /*15c80*/  @!P2 STG.E.U8 desc[UR20][R24.64+0xf8], R3 ;  /* 0x0000f8031800a986 */ /* 0x0001e2000c101114 */
[----:B------:R-:W-:Y:S05]  /*15c90*/  @P1 BRA `(.L_x_294) ;  /* 0x0000000000041947 */ /* 0x000fea0003800000 */
[----:B------:R2:W5:Y:S02]  /*15ca0*/  LDG.E.U8 R2, desc[UR20][R4.64+0xf9] ;  /* 0x0000f91404027981 */ /* 0x000564000c1e1100 */
.L_x_294:
[----:B------:R-:W-:Y:S05]  /*15cb0*/  BSYNC B1 ;  /* 0x0000000000017941 */ /* 0x000fea0003800000 */
.L_x_293:
[----:B------:R-:W2:Y:S01]  /*15cc0*/  LDL.LU R7, [R1+0x254] ;  /* 0x0002540001077983 */ /* 0x000ea20000300800 */
[----:B-----5:R-:W-:Y:S01]  /*15cd0*/  LOP3.LUT R2, R2, 0xff, RZ, 0xc0, !PT ;  /* 0x000000ff02027812 */ /* 0x020fe200078ec0ff */
[----:B------:R-:W-:Y:S01]  /*15ce0*/  BSSY B1, `(.L_x_295) ;  /* 0x0000013000017945 */ /* 0x000fe20003800000 */
[----:B--234-:R-:W-:Y:S02]  /*15cf0*/  IADD3 R5, P0, R33, 0x80, RZ ;  /* 0x0000008021057810 */ /* 0x01cfe40007f1e0ff */
[----:B------:R-:W-:-:S03]  /*15d00*/  F2FP.F16.E5M2.UNPACK_B R2, R2 ;  /* 0x00000002ff02723e */ /* 0x000fc600020004ff */
[----:B0-----:R-:W-:Y:S01]  /*15d10*/  IMAD.X R3, RZ, RZ, R35, P0 ;  /* 0x000000ffff037224 */ /* 0x001fe200000e0623 */
[----:B------:R-:W-:Y:S01]  /*15d20*/  ISETP.GE.AND P0, PT, R32, 0x81, PT ;  /* 0x000000812000780c */ /* 0x000fe20003f06270 */
[----:B------:R-:W-:Y:S02]  /*15d30*/  HADD2.F32 R2, -RZ, R2.H0_H0 ;  /* 0x20000002ff027230 */ /* 0x000fe40000004100 */
[----:B------:R-:W-:Y:S01]  /*15d40*/  IMAD R6, R3, UR6, RZ ;  /* 0x0000000603067c24 */ /* 0x000fe2000f8e02ff */
[----:B------:R-:W-:Y:S02]  /*15d50*/  ISETP.LT.OR P3, PT, R0, 0x1, !P0 ;  /* 0x000000010000780c */ /* 0x000fe40004761670 */
[----:B------:R-:W-:Y:S01]  /*15d60*/  FMUL R4, R2, UR23 ;  /* 0x0000001702047c20 */ /* 0x000fe20008400000 */
[----:B------:R-:W-:-:S04]  /*15d70*/  IMAD.WIDE.U32 R2, R5, UR6, R36 ;  /* 0x0000000605027c25 */ /* 0x000fc8000f8e0024 */
[----:B------:R-:W-:Y:S01]  /*15d80*/  IMAD R5, R5, UR7, R6 ;  /* 0x0000000705057c24 */ /* 0x000fe2000f8e0206 */
[----:B------:R-:W-:-:S04]  /*15d90*/  IADD3 R2, P2, R2, UR10, RZ ;  /* 0x0000000a02027c10 */ /* 0x000fc8000ff5e0ff */
[----:B------:R-:W-:Y:S01]  /*15da0*/  IADD3.X R3, R3, UR11, R5, P2, !PT ;  /* 0x0000000b03037c10 */ /* 0x000fe200097fe405 */
[----:B------:R-:W-:-:S05]  /*15db0*/  FFMA R4, R7, UR22, R4 ;  /* 0x0000001607047c23 */ /* 0x000fca0008000004 */
[----:B------:R-:W-:Y:S02]  /*15dc0*/  F2FP.SATFINITE.E5M2.F32.PACK_AB_MERGE_C R7, RZ, R4, RZ ;  /* 0x00000004ff07723e */ /* 0x000fe400048060ff */
[----:B------:R-:W-:-:S03]  /*15dd0*/  PRMT R4, RZ, 0x7610, R4 ;  /* 0x00007610ff047816 */ /* 0x000fc60000000004 */
[----:B------:R0:W-:Y:S01]  /*15de0*/  @!P1 STG.E.U8 desc[UR20][R24.64+0xf9], R7 ;  /* 0x0000f90718009986 */ /* 0x0001e2000c101114 */
[----:B------:R-:W-:Y:S05]  /*15df0*/  @P3 BRA `(.L_x_296) ;  /* 0x0000000000043947 */ /* 0x000fea0003800000 */
[----:B------:R2:W5:Y:S02]  /*15e00*/  LDG.E.U8 R4, desc[UR20][R2.64] ;  /* 0x0000001402047981 */ /* 0x000564000c1e1100 */
.L_x_296:
[----:B------:R-:W-:Y:S05]  /*15e10*/  BSYNC B1 ;  /* 0x0000000000017941 */ /* 0x000fea0003800000 */
.L_x_295:
[----:B------:R-:W3:Y:S01]  /*15e20*/  LDL.LU R5, [R1+0x258] ;  /* 0x0002580001057983 */ /* 0x000ee20000300800 */
        /* <DEDUP_REMOVED lines=12> */
.L_x_298:
[----:B------:R-:W-:Y:S05]  /*15ef0*/  BSYNC B1 ;  /* 0x0000000000017941 */ /* 0x000fea0003800000 */
.L_x_297:
[----:B---3--:R-:W3:Y:S01]  /*15f00*/  LDL.LU R5, [R1+0x25c] ;  /* 0x00025c0001057983 */ /* 0x008ee20000300800 */
[----:B-----5:R-:W-:Y:S01]  /*15f10*/  LOP3.LUT R4, R4, 0xff, RZ, 0xc0, !PT ;  /* 0x000000ff04047812 */ /* 0x020fe200078ec0ff */
[----:B------:R-:W-:Y:S01]  /*15f20*/  BSSY B1, `(.L_x_299) ;  /* 0x0000013000017945 */ /* 0x000fe20003800000 */
[----:B------:R-:W-:Y:S02]  /*15f30*/  IADD3 R33, P1, R33, 0x88, RZ ;  /* 0x0000008821217810 */ /* 0x000fe40007f3e0ff */
[----:B------:R-:W-:Y:S02]  /*15f40*/  F2FP.F16.E5M2.UNPACK_B R4, R4 ;  /* 0x00000004ff04723e */ /* 0x000fe400020004ff */
[----:B------:R-:W-:Y:S01]  /*15f50*/  PRMT R6, RZ, 0x7610, R6 ;  /* 0x00007610ff067816 */ /* 0x000fe20000000006 */
[----:B------:R-:W-:Y:S01]  /*15f60*/  IMAD.X R34, RZ, RZ, R35, P1 ;  /* 0x000000ffff227224 */ /* 0x000fe200008e0623 */
[----:B------:R-:W-:Y:S01]  /*15f70*/  ISETP.GE.AND P1, PT, R32, 0x89, PT ;  /* 0x000000892000780c */ /* 0x000fe20003f26270 */
[----:B------:R-:W-:-:S02]  /*15f80*/  HADD2.F32 R4, -RZ, R4.H0_H0 ;  /* 0x20000004ff047230 */ /* 0x000fc40000004100 */
[----:B------:R-:W-:Y:S01]  /*15f90*/  IMAD R34, R34, UR6, RZ ;  /* 0x0000000622227c24 */ /* 0x000fe2000f8e02ff */
[----:B------:R-:W-:Y:S01]  /*15fa0*/  ISETP.LT.OR P5, PT, R0, 0x1, !P1 ;  /* 0x000000010000780c */ /* 0x000fe20004fa1670 */
[----:B------:R-:W-:-:S04]  /*15fb0*/  IMAD.WIDE.U32 R36, R33, UR6, R36 ;  /* 0x0000000621247c25 */ /* 0x000fc8000f8e0024 */
[----:B------:R-:W-:Y:S01]  /*15fc0*/  FMUL R4, R4, UR23 ;  /* 0x0000001704047c20 */ /* 0x000fe20008400000 */
[----:B------:R-:W-:-:S03]  /*15fd0*/  IMAD R33, R33, UR7, R34 ;  /* 0x0000000721217c24 */ /* 0x000fc6000f8e0222 */
[----:B---3--:R-:W-:Y:S01]  /*15fe0*/  FFMA R5, R5, UR22, R4 ;  /* 0x0000001605057c23 */ /* 0x008fe20008000004 */
[----:B------:R-:W-:-:S04]  /*15ff0*/  IADD3 R4, P3, R36, UR10, RZ ;  /* 0x0000000a24047c10 */ /* 0x000fc8000ff7e0ff */
[----:B0-----:R-:W-:Y:S02]  /*16000*/  F2FP.SATFINITE.E5M2.F32.PACK_AB_MERGE_C R7, RZ, R5, RZ ;  /* 0x00000005ff07723e */ /* 0x001fe400048060ff */
[----:B------:R-:W-:-:S03]  /*16010*/  IADD3.X R5, R37, UR11, R33, P3, !PT ;  /* 0x0000000b25057c10 */ /* 0x000fc60009ffe421 */
[----:B------:R0:W-:Y:S01]  /*16020*/  @!P2 STG.E.U8 desc[UR20][R28.64+0x1], R7 ;  /* 0x000001071c00a986 */ /* 0x0001e2000c101114 */
[----:B------:R-:W-:Y:S05]  /*16030*/  @P5 BRA `(.L_x_300) ;  /* 0x0000000000045947 */ /* 0x000fea0003800000 */
[----:B------:R3:W5:Y:S02]  /*16040*/  LDG.E.U8 R6, desc[UR20][R4.64] ;  /* 0x0000001404067981 */ /* 0x000764000c1e1100 */
.L_x_300:
[----:B------:R-:W-:Y:S05]  /*16050*/  BSYNC B1 ;  /* 0x0000000000017941 */ /* 0x000fea0003800000 */
.L_x_299:
        /* <DEDUP_REMOVED lines=13> */
.L_x_302:
[----:B------:R-:W-:Y:S05]  /*16130*/  BSYNC B1 ;  /* 0x0000000000017941 */ /* 0x000fea0003800000 */
.L_x_301:
        /* <DEDUP_REMOVED lines=13> */
.L_x_304:
[----:B------:R-:W-:Y:S05]  /*16210*/  BSYNC B1 ;  /* 0x0000000000017941 */ /* 0x000fea0003800000 */
.L_x_303:
        /* <DEDUP_REMOVED lines=13> */
.L_x_306:
[----:B------:R-:W-:Y:S05]  /*162f0*/  BSYNC B1 ;  /* 0x0000000000017941 */ /* 0x000fea0003800000 */
.L_x_305:
        /* <DEDUP_REMOVED lines=13> */
.L_x_308:
[----:B------:R-:W-:Y:S05]  /*163d0*/  BSYNC B1 ;  /* 0x0000000000017941 */ /* 0x000fea0003800000 */
.L_x_307:
        /* <DEDUP_REMOVED lines=13> */
.L_x_310:
[----:B------:R-:W-:Y:S05]  /*164b0*/  BSYNC B1 ;  /* 0x0000000000017941 */ /* 0x000fea0003800000 */
.L_x_309:
        /* <DEDUP_REMOVED lines=13> */
.L_x_312:
[----:B------:R-:W-:Y:S05]  /*16590*/  BSYNC B1 ;  /* 0x0000000000017941 */ /* 0x000fea0003800000 */
.L_x_311:
        /* <DEDUP_REMOVED lines=13> */
.L_x_314:
[----:B------:R-:W-:Y:S05]  /*16670*/  BSYNC B1 ;  /* 0x0000000000017941 */ /* 0x000fea0003800000 */
.L_x_313:
        /* <DEDUP_REMOVED lines=13> */
.L_x_316:
[----:B------:R-:W-:Y:S05]  /*16750*/  BSYNC B1 ;  /* 0x0000000000017941 */ /* 0x000fea0003800000 */
.L_x_315:
        /* <DEDUP_REMOVED lines=13> */
.L_x_318:
[----:B------:R-:W-:Y:S05]  /*16830*/  BSYNC B1 ;  /* 0x0000000000017941 */ /* 0x000fea0003800000 */
.L_x_317:
        /* <DEDUP_REMOVED lines=13> */
.L_x_320:
[----:B------:R-:W-:Y:S05]  /*16910*/  BSYNC B1 ;  /* 0x0000000000017941 */ /* 0x000fea0003800000 */
.L_x_319:
        /* <DEDUP_REMOVED lines=13> */
.L_x_322:
[----:B------:R-:W-:Y:S05]  /*169f0*/  BSYNC B1 ;  /* 0x0000000000017941 */ /* 0x000fea0003800000 */
.L_x_321:
        /* <DEDUP_REMOVED lines=13> */
.L_x_324:
[----:B------:R-:W-:Y:S05]  /*16ad0*/  BSYNC B1 ;  /* 0x0000000000017941 */ /* 0x000fea0003800000 */
.L_x_323:
        /* <DEDUP_REMOVED lines=13> */
.L_x_326:
[----:B------:R-:W-:Y:S05]  /*16bb0*/  BSYNC B1 ;  /* 0x0000000000017941 */ /* 0x000fea0003800000 */
.L_x_325:
        /* <DEDUP_REMOVED lines=13> */
.L_x_328:
[----:B------:R-:W-:Y:S05]  /*16c90*/  BSYNC B1 ;  /* 0x0000000000017941 */ /* 0x000fea0003800000 */
.L_x_327:
        /* <DEDUP_REMOVED lines=13> */
.L_x_330:
[----:B------:R-:W-:Y:S05]  /*16d70*/  BSYNC B1 ;  /* 0x0000000000017941 */ /* 0x000fea0003800000 */
.L_x_329:
        /* <DEDUP_REMOVED lines=13> */
.L_x_332:
[----:B------:R-:W-:Y:S05]  /*16e50*/  BSYNC B1 ;  /* 0x0000000000017941 */ /* 0x000fea0003800000 */
.L_x_331:
        /* <DEDUP_REMOVED lines=13> */
.L_x_334:
[----:B------:R-:W-:Y:S05]  /*16f30*/  BSYNC B1 ;  /* 0x0000000000017941 */ /* 0x000fea0003800000 */
.L_x_333:
        /* <DEDUP_REMOVED lines=13> */
.L_x_336:
[----:B------:R-:W-:Y:S05]  /*17010*/  BSYNC B1 ;  /* 0x0000000000017941 */ /* 0x000fea0003800000 */
.L_x_335:
        /* <DEDUP_REMOVED lines=13> */
.L_x_338:
[----:B------:R-:W-:Y:S05]  /*170f0*/  BSYNC B1 ;  /* 0x0000000000017941 */ /* 0x000fea0003800000 */
.L_x_337:
        /* <DEDUP_REMOVED lines=13> */
.L_x_340:
[----:B------:R-:W-:Y:S05]  /*171d0*/  BSYNC B1 ;  /* 0x0000000000017941 */ /* 0x000fea0003800000 */
.L_x_339:
        /* <DEDUP_REMOVED lines=13> */
.L_x_342:
[----:B------:R-:W-:Y:S05]  /*172b0*/  BSYNC B1 ;  /* 0x0000000000017941 */ /* 0x000fea0003800000 */
.L_x_341:
        /* <DEDUP_REMOVED lines=13> */
.L_x_344:
[----:B------:R-:W-:Y:S05]  /*17390*/  BSYNC B1 ;  /* 0x0000000000017941 */ /* 0x000fea0003800000 */
.L_x_343:
        /* <DEDUP_REMOVED lines=13> */
.L_x_346:
[----:B------:R-:W-:Y:S05]  /*17470*/  BSYNC B1 ;  /* 0x0000000000017941 */ /* 0x000fea0003800000 */
.L_x_345:
        /* <DEDUP_REMOVED lines=13> */
.L_x_348:
[----:B------:R-:W-:Y:S05]  /*17550*/  BSYNC B1 ;  /* 0x0000000000017941 */ /* 0x000fea0003800000 */
.L_x_347:
        /* <DEDUP_REMOVED lines=13> */
.L_x_350:
[----:B------:R-:W-:Y:S05]  /*17630*/  BSYNC B1 ;  /* 0x0000000000017941 */ /* 0x000fea0003800000 */
.L_x_349:
        /* <DEDUP_REMOVED lines=13> */
.L_x_352:
[----:B------:R-:W-:Y:S05]  /*17710*/  BSYNC B1 ;  /* 0x0000000000017941 */ /* 0x000fea0003800000 */
.L_x_351:
        /* <DEDUP_REMOVED lines=13> */
.L_x_354:
[----:B------:R-:W-:Y:S05]  /*177f0*/  BSYNC B1 ;  /* 0x0000000000017941 */ /* 0x000fea0003800000 */
.L_x_353:
        /* <DEDUP_REMOVED lines=13> */
.L_x_356:
[----:B------:R-:W-:Y:S05]  /*178d0*/  BSYNC B1 ;  /* 0x0000000000017941 */ /* 0x000fea0003800000 */
.L_x_355:
        /* <DEDUP_REMOVED lines=13> */
.L_x_358:
[----:B------:R-:W-:Y:S05]  /*179b0*/  BSYNC B1 ;  /* 0x0000000000017941 */ /* 0x000fea0003800000 */
.L_x_357:
        /* <DEDUP_REMOVED lines=13> */
.L_x_360:
[----:B------:R-:W-:Y:S05]  /*17a90*/  BSYNC B1 ;  /* 0x0000000000017941 */ /* 0x000fea0003800000 */
.L_x_359:
        /* <DEDUP_REMOVED lines=13> */
.L_x_362:
[----:B------:R-:W-:Y:S05]  /*17b70*/  BSYNC B1 ;  /* 0x0000000000017941 */ /* 0x000fea0003800000 */
.L_x_361:
        /* <DEDUP_REMOVED lines=13> */
.L_x_364:
[----:B------:R-:W-:Y:S05]  /*17c50*/  BSYNC B1 ;  /* 0x0000000000017941 */ /* 0x000fea0003800000 */
.L_x_363:
        /* <DEDUP_REMOVED lines=13> */
.L_x_366:
[----:B------:R-:W-:Y:S05]  /*17d30*/  BSYNC B1 ;  /* 0x0000000000017941 */ /* 0x000fea0003800000 */
.L_x_365:
        /* <DEDUP_REMOVED lines=13> */
.L_x_368:
[----:B------:R-:W-:Y:S05]  /*17e10*/  BSYNC B1 ;  /* 0x0000000000017941 */ /* 0x000fea0003800000 */
.L_x_367:
        /* <DEDUP_REMOVED lines=13> */
.L_x_370:
[----:B------:R-:W-:Y:S05]  /*17ef0*/  BSYNC B1 ;  /* 0x0000000000017941 */ /* 0x000fea0003800000 */
.L_x_369:
        /* <DEDUP_REMOVED lines=13> */
.L_x_372:
[----:B------:R-:W-:Y:S05]  /*17fd0*/  BSYNC B1 ;  /* 0x0000000000017941 */ /* 0x000fea0003800000 */
.L_x_371:
        /* <DEDUP_REMOVED lines=13> */
.L_x_374:
[----:B------:R-:W-:Y:S05]  /*180b0*/  BSYNC B1 ;  /* 0x0000000000017941 */ /* 0x000fea0003800000 */
.L_x_373:
        /* <DEDUP_REMOVED lines=13> */
.L_x_376:
[----:B------:R-:W-:Y:S05]  /*18190*/  BSYNC B1 ;  /* 0x0000000000017941 */ /* 0x000fea0003800000 */
.L_x_375:
        /* <DEDUP_REMOVED lines=13> */
.L_x_378:
[----:B------:R-:W-:Y:S05]  /*18270*/  BSYNC B1 ;  /* 0x0000000000017941 */ /* 0x000fea0003800000 */
.L_x_377:
        /* <DEDUP_REMOVED lines=13> */
.L_x_380:
[----:B------:R-:W-:Y:S05]  /*18350*/  BSYNC B1 ;  /* 0x0000000000017941 */ /* 0x000fea0003800000 */
.L_x_379:
        /* <DEDUP_REMOVED lines=13> */
.L_x_382:
[----:B------:R-:W-:Y:S05]  /*18430*/  BSYNC B1 ;  /* 0x0000000000017941 */ /* 0x000fea0003800000 */
.L_x_381:
        /* <DEDUP_REMOVED lines=13> */
.L_x_384:
[----:B------:R-:W-:Y:S05]  /*18510*/  BSYNC B1 ;  /* 0x0000000000017941 */ /* 0x000fea0003800000 */
.L_x_383:
        /* <DEDUP_REMOVED lines=13> */
.L_x_386:
[----:B------:R-:W-:Y:S05]  /*185f0*/  BSYNC B1 ;  /* 0x0000000000017941 */ /* 0x000fea0003800000 */
.L_x_385:
        /* <DEDUP_REMOVED lines=13> */
.L_x_388:
[----:B------:R-:W-:Y:S05]  /*186d0*/  BSYNC B1 ;  /* 0x0000000000017941 */ /* 0x000fea0003800000 */
.L_x_387:
        /* <DEDUP_REMOVED lines=13> */
.L_x_390:
[----:B------:R-:W-:Y:S05]  /*187b0*/  BSYNC B1 ;  /* 0x0000000000017941 */ /* 0x000fea0003800000 */
.L_x_389:
        /* <DEDUP_REMOVED lines=13> */
.L_x_392:
[----:B------:R-:W-:Y:S05]  /*18890*/  BSYNC B1 ;  /* 0x0000000000017941 */ /* 0x000fea0003800000 */
.L_x_391:
        /* <DEDUP_REMOVED lines=13> */
.L_x_394:
[----:B------:R-:W-:Y:S05]  /*18970*/  BSYNC B1 ;  /* 0x0000000000017941 */ /* 0x000fea0003800000 */
.L_x_393:
        /* <DEDUP_REMOVED lines=13> */
.L_x_396:
[----:B------:R-:W-:Y:S05]  /*18a50*/  BSYNC B1 ;  /* 0x0000000000017941 */ /* 0x000fea0003800000 */
.L_x_395:
        /* <DEDUP_REMOVED lines=13> */
.L_x_398:
[----:B------:R-:W-:Y:S05]  /*18b30*/  BSYNC B1 ;  /* 0x0000000000017941 */ /* 0x000fea0003800000 */
.L_x_397:
        /* <DEDUP_REMOVED lines=13> */
.L_x_400:
[----:B------:R-:W-:Y:S05]  /*18c10*/  BSYNC B1 ;  /* 0x0000000000017941 */ /* 0x000fea0003800000 */
.L_x_399:
        /* <DEDUP_REMOVED lines=13> */
.L_x_402:
[----:B------:R-:W-:Y:S05]  /*18cf0*/  BSYNC B1 ;  /* 0x0000000000017941 */ /* 0x000fea0003800000 */
.L_x_401:
        /* <DEDUP_REMOVED lines=13> */
.L_x_404:
[----:B------:R-:W-:Y:S05]  /*18dd0*/  BSYNC B1 ;  /* 0x0000000000017941 */ /* 0x000fea0003800000 */
.L_x_403:
        /* <DEDUP_REMOVED lines=13> */
.L_x_406:
[----:B------:R-:W-:Y:S05]  /*18eb0*/  BSYNC B1 ;  /* 0x0000000000017941 */ /* 0x000fea0003800000 */
.L_x_405:
        /* <DEDUP_REMOVED lines=13> */
.L_x_408:
[----:B------:R-:W-:Y:S05]  /*18f90*/  BSYNC B1 ;  /* 0x0000000000017941 */ /* 0x000fea0003800000 */
.L_x_407:
        /* <DEDUP_REMOVED lines=13> */
.L_x_410:
[----:B------:R-:W-:Y:S05]  /*19070*/  BSYNC B1 ;  /* 0x0000000000017941 */ /* 0x000fea0003800000 */
.L_x_409:
        /* <DEDUP_REMOVED lines=13> */
.L_x_412:
[----:B------:R-:W-:Y:S05]  /*19150*/  BSYNC B1 ;  /* 0x0000000000017941 */ /* 0x000fea0003800000 */
.L_x_411:
        /* <DEDUP_REMOVED lines=13> */
.L_x_414:
[----:B------:R-:W-:Y:S05]  /*19230*/  BSYNC B1 ;  /* 0x0000000000017941 */ /* 0x000fea0003800000 */
.L_x_413:
        /* <DEDUP_REMOVED lines=13> */
.L_x_416:
[----:B------:R-:W-:Y:S05]  /*19310*/  BSYNC B1 ;  /* 0x0000000000017941 */ /* 0x000fea0003800000 */
.L_x_415:
        /* <DEDUP_REMOVED lines=13> */
.L_x_418:
[----:B------:R-:W-:Y:S05]  /*193f0*/  BSYNC B1 ;  /* 0x0000000000017941 */ /* 0x000fea0003800000 */
.L_x_417:
        /* <DEDUP_REMOVED lines=13> */
.L_x_420:
[----:B------:R-:W-:Y:S05]  /*194d0*/  BSYNC B1 ;  /* 0x0000000000017941 */ /* 0x000fea0003800000 */
.L_x_419:
        /* <DEDUP_REMOVED lines=13> */
.L_x_422:
[----:B------:R-:W-:Y:S05]  /*195b0*/  BSYNC B1 ;  /* 0x0000000000017941 */ /* 0x000fea0003800000 */
.L_x_421:
        /* <DEDUP_REMOVED lines=13> */
.L_x_424:
[----:B------:R-:W-:Y:S05]  /*19690*/  BSYNC B1 ;  /* 0x0000000000017941 */ /* 0x000fea0003800000 */
.L_x_423:
        /* <DEDUP_REMOVED lines=13> */
.L_x_426:
[----:B------:R-:W-:Y:S05]  /*19770*/  BSYNC B1 ;  /* 0x0000000000017941 */ /* 0x000fea0003800000 */
.L_x_425:
        /* <DEDUP_REMOVED lines=13> */
.L_x_428:
[----:B------:R-:W-:Y:S05]  /*19850*/  BSYNC B1 ;  /* 0x0000000000017941 */ /* 0x000fea0003800000 */
.L_x_427:
        /* <DEDUP_REMOVED lines=13> */
.L_x_430:
[----:B------:R-:W-:Y:S05]  /*19930*/  BSYNC B1 ;  /* 0x0000000000017941 */ /* 0x000fea0003800000 */
.L_x_429:
        /* <DEDUP_REMOVED lines=13> */
.L_x_432:
[----:B------:R-:W-:Y:S05]  /*19a10*/  BSYNC B1 ;  /* 0x0000000000017941 */ /* 0x000fea0003800000 */
.L_x_431:
        /* <DEDUP_REMOVED lines=13> */
.L_x_434:
[----:B------:R-:W-:Y:S05]  /*19af0*/  BSYNC B1 ;  /* 0x0000000000017941 */ /* 0x000fea0003800000 */
.L_x_433:
        /* <DEDUP_REMOVED lines=13> */
.L_x_436:
[----:B------:R-:W-:Y:S05]  /*19bd0*/  BSYNC B1 ;  /* 0x0000000000017941 */ /* 0x000fea0003800000 */
.L_x_435:
        /* <DEDUP_REMOVED lines=13> */
.L_x_438:
[----:B------:R-:W-:Y:S05]  /*19cb0*/  BSYNC B1 ;  /* 0x0000000000017941 */ /* 0x000fea0003800000 */
.L_x_437:
        /* <DEDUP_REMOVED lines=13> */
.L_x_440:
[----:B------:R-:W-:Y:S05]  /*19d90*/  BSYNC B1 ;  /* 0x0000000000017941 */ /* 0x000fea0003800000 */
.L_x_439:
        /* <DEDUP_REMOVED lines=13> */
.L_x_442:
[----:B------:R-:W-:Y:S05]  /*19e70*/  BSYNC B1 ;  /* 0x0000000000017941 */ /* 0x000fea0003800000 */
.L_x_441:
        /* <DEDUP_REMOVED lines=13> */
.L_x_444:
[----:B------:R-:W-:Y:S05]  /*19f50*/  BSYNC B1 ;  /* 0x0000000000017941 */ /* 0x000fea0003800000 */
.L_x_443:
        /* <DEDUP_REMOVED lines=13> */
.L_x_446:
[----:B------:R-:W-:Y:S05]  /*1a030*/  BSYNC B1 ;  /* 0x0000000000017941 */ /* 0x000fea0003800000 */
.L_x_445:
        /* <DEDUP_REMOVED lines=13> */
.L_x_448:
[----:B------:R-:W-:Y:S05]  /*1a110*/  BSYNC B1 ;  /* 0x0000000000017941 */ /* 0x000fea0003800000 */
.L_x_447:
        /* <DEDUP_REMOVED lines=13> */
.L_x_450:
[----:B------:R-:W-:Y:S05]  /*1a1f0*/  BSYNC B1 ;  /* 0x0000000000017941 */ /* 0x000fea0003800000 */
.L_x_449:
        /* <DEDUP_REMOVED lines=13> */
.L_x_452:
[----:B------:R-:W-:Y:S05]  /*1a2d0*/  BSYNC B1 ;  /* 0x0000000000017941 */ /* 0x000fea0003800000 */
.L_x_451:
        /* <DEDUP_REMOVED lines=13> */
.L_x_454:
[----:B------:R-:W-:Y:S05]  /*1a3b0*/  BSYNC B1 ;  /* 0x0000000000017941 */ /* 0x000fea0003800000 */
.L_x_453:
        /* <DEDUP_REMOVED lines=13> */
.L_x_456:
[----:B------:R-:W-:Y:S05]  /*1a490*/  BSYNC B1 ;  /* 0x0000000000017941 */ /* 0x000fea0003800000 */
.L_x_455:
        /* <DEDUP_REMOVED lines=13> */
.L_x_458:
[----:B------:R-:W-:Y:S05]  /*1a570*/  BSYNC B1 ;  /* 0x0000000000017941 */ /* 0x000fea0003800000 */
.L_x_457:
        /* <DEDUP_REMOVED lines=13> */
.L_x_460:
[----:B------:R-:W-:Y:S05]  /*1a650*/  BSYNC B1 ;  /* 0x0000000000017941 */ /* 0x000fea0003800000 */
.L_x_459:
        /* <DEDUP_REMOVED lines=13> */
.L_x_462:
[----:B------:R-:W-:Y:S05]  /*1a730*/  BSYNC B1 ;  /* 0x0000000000017941 */ /* 0x000fea0003800000 */
.L_x_461:
        /* <DEDUP_REMOVED lines=13> */
.L_x_464:
[----:B------:R-:W-:Y:S05]  /*1a810*/  BSYNC B1 ;  /* 0x0000000000017941 */ /* 0x000fea0003800000 */
.L_x_463:
        /* <DEDUP_REMOVED lines=13> */
.L_x_466:
[----:B------:R-:W-:Y:S05]  /*1a8f0*/  BSYNC B1 ;  /* 0x0000000000017941 */ /* 0x000fea0003800000 */
.L_x_465:
        /* <DEDUP_REMOVED lines=13> */
.L_x_468:
[----:B------:R-:W-:Y:S05]  /*1a9d0*/  BSYNC B1 ;  /* 0x0000000000017941 */ /* 0x000fea0003800000 */
.L_x_467:
        /* <DEDUP_REMOVED lines=13> */
.L_x_470:
[----:B------:R-:W-:Y:S05]  /*1aab0*/  BSYNC B1 ;  /* 0x0000000000017941 */ /* 0x000fea0003800000 */
.L_x_469:
        /* <DEDUP_REMOVED lines=13> */
.L_x_472:
[----:B------:R-:W-:Y:S05]  /*1ab90*/  BSYNC B1 ;  /* 0x0000000000017941 */ /* 0x000fea0003800000 */
.L_x_471:
        /* <DEDUP_REMOVED lines=13> */
.L_x_474:
[----:B------:R-:W-:Y:S05]  /*1ac70*/  BSYNC B1 ;  /* 0x0000000000017941 */ /* 0x000fea0003800000 */
.L_x_473:
        /* <DEDUP_REMOVED lines=13> */
.L_x_476:
[----:B------:R-:W-:Y:S05]  /*1ad50*/  BSYNC B1 ;  /* 0x0000000000017941 */ /* 0x000fea0003800000 */
.L_x_475:
        /* <DEDUP_REMOVED lines=13> */
.L_x_478:
[----:B------:R-:W-:Y:S05]  /*1ae30*/  BSYNC B1 ;  /* 0x0000000000017941 */ /* 0x000fea0003800000 */
.L_x_477:
        /* <DEDUP_REMOVED lines=13> */
.L_x_480:
[----:B------:R-:W-:Y:S05]  /*1af10*/  BSYNC B1 ;  /* 0x0000000000017941 */ /* 0x000fea0003800000 */
.L_x_479:
        /* <DEDUP_REMOVED lines=13> */
.L_x_482:
[----:B------:R-:W-:Y:S05]  /*1aff0*/  BSYNC B1 ;  /* 0x0000000000017941 */ /* 0x000fea0003800000 */
.L_x_481:
        /* <DEDUP_REMOVED lines=13> */
.L_x_484:
[----:B------:R-:W-:Y:S05]  /*1b0d0*/  BSYNC B1 ;  /* 0x0000000000017941 */ /* 0x000fea0003800000 */
.L_x_483:
        /* <DEDUP_REMOVED lines=13> */
.L_x_486:
[----:B------:R-:W-:Y:S05]  /*1b1b0*/  BSYNC B1 ;  /* 0x0000000000017941 */ /* 0x000fea0003800000 */
.L_x_485:
        /* <DEDUP_REMOVED lines=13> */
.L_x_488:
[----:B------:R-:W-:Y:S05]  /*1b290*/  BSYNC B1 ;  /* 0x0000000000017941 */ /* 0x000fea0003800000 */
.L_x_487:
        /* <DEDUP_REMOVED lines=13> */
.L_x_490:
[----:B------:R-:W-:Y:S05]  /*1b370*/  BSYNC B1 ;  /* 0x0000000000017941 */ /* 0x000fea0003800000 */
.L_x_489:
        /* <DEDUP_REMOVED lines=13> */
.L_x_492:
[----:B------:R-:W-:Y:S05]  /*1b450*/  BSYNC B1 ;  /* 0x0000000000017941 */ /* 0x000fea0003800000 */
.L_x_491:
        /* <DEDUP_REMOVED lines=13> */
.L_x_494:
[----:B------:R-:W-:Y:S05]  /*1b530*/  BSYNC B1 ;  /* 0x0000000000017941 */ /* 0x000fea0003800000 */
.L_x_493:
        /* <DEDUP_REMOVED lines=13> */
.L_x_496:
[----:B------:R-:W-:Y:S05]  /*1b610*/  BSYNC B1 ;  /* 0x0000000000017941 */ /* 0x000fea0003800000 */
.L_x_495:
        /* <DEDUP_REMOVED lines=13> */
.L_x_498:
[----:B------:R-:W-:Y:S05]  /*1b6f0*/  BSYNC B1 ;  /* 0x0000000000017941 */ /* 0x000fea0003800000 */
.L_x_497:
        /* <DEDUP_REMOVED lines=13> */
.L_x_500:
[----:B------:R-:W-:Y:S05]  /*1b7d0*/  BSYNC B1 ;  /* 0x0000000000017941 */ /* 0x000fea0003800000 */
.L_x_499:
        /* <DEDUP_REMOVED lines=13> */
.L_x_502:
[----:B------:R-:W-:Y:S05]  /*1b8b0*/  BSYNC B1 ;  /* 0x0000000000017941 */ /* 0x000fea0003800000 */
.L_x_501:
        /* <DEDUP_REMOVED lines=13> */
.L_x_504:
[----:B------:R-:W-:Y:S05]  /*1b990*/  BSYNC B1 ;  /* 0x0000000000017941 */ /* 0x000fea0003800000 */
.L_x_503:
        /* <DEDUP_REMOVED lines=13> */
.L_x_506:
[----:B------:R-:W-:Y:S05]  /*1ba70*/  BSYNC B1 ;  /* 0x0000000000017941 */ /* 0x000fea0003800000 */
.L_x_505:
        /* <DEDUP_REMOVED lines=13> */
.L_x_508:
[----:B------:R-:W-:Y:S05]  /*1bb50*/  BSYNC B1 ;  /* 0x0000000000017941 */ /* 0x000fea0003800000 */
.L_x_507:
        /* <DEDUP_REMOVED lines=13> */
.L_x_510:
[----:B------:R-:W-:Y:S05]  /*1bc30*/  BSYNC B1 ;  /* 0x0000000000017941 */ /* 0x000fea0003800000 */
.L_x_509:
        /* <DEDUP_REMOVED lines=13> */
.L_x_512:
[----:B------:R-:W-:Y:S05]  /*1bd10*/  BSYNC B1 ;  /* 0x0000000000017941 */ /* 0x000fea0003800000 */
.L_x_511:
        /* <DEDUP_REMOVED lines=13> */
.L_x_514:
[----:B------:R-:W-:Y:S05]  /*1bdf0*/  BSYNC B1 ;  /* 0x0000000000017941 */ /* 0x000fea0003800000 */
.L_x_513:
        /* <DEDUP_REMOVED lines=13> */
.L_x_516:
[----:B------:R-:W-:Y:S05]  /*1bed0*/  BSYNC B1 ;  /* 0x0000000000017941 */ /* 0x000fea0003800000 */
.L_x_515:
        /* <DEDUP_REMOVED lines=13> */
.L_x_518:
[----:B------:R-:W-:Y:S05]  /*1bfb0*/  BSYNC B1 ;  /* 0x0000000000017941 */ /* 0x000fea0003800000 */
.L_x_517:
        /* <DEDUP_REMOVED lines=13> */
.L_x_520:
[----:B------:R-:W-:Y:S05]  /*1c090*/  BSYNC B1 ;  /* 0x0000000000017941 */ /* 0x000fea0003800000 */
.L_x_519:
        /* <DEDUP_REMOVED lines=13> */
.L_x_522:
[----:B------:R-:W-:Y:S05]  /*1c170*/  BSYNC B1 ;  /* 0x0000000000017941 */ /* 0x000fea0003800000 */
.L_x_521:
        /* <DEDUP_REMOVED lines=13> */
.L_x_524:
[----:B------:R-:W-:Y:S05]  /*1c250*/  BSYNC B1 ;  /* 0x0000000000017941 */ /* 0x000fea0003800000 */
.L_x_523:
        /* <DEDUP_REMOVED lines=13> */
.L_x_526:
[----:B------:R-:W-:Y:S05]  /*1c330*/  BSYNC B1 ;  /* 0x0000000000017941 */ /* 0x000fea0003800000 */
.L_x_525:
        /* <DEDUP_REMOVED lines=13> */
.L_x_528:
[----:B------:R-:W-:Y:S05]  /*1c410*/  BSYNC B1 ;  /* 0x0000000000017941 */ /* 0x000fea0003800000 */
.L_x_527:
        /* <DEDUP_REMOVED lines=13> */
.L_x_530:
[----:B------:R-:W-:Y:S05]  /*1c4f0*/  BSYNC B1 ;  /* 0x0000000000017941 */ /* 0x000fea0003800000 */
.L_x_529:
        /* <DEDUP_REMOVED lines=13> */
.L_x_532:
[----:B------:R-:W-:Y:S05]  /*1c5d0*/  BSYNC B1 ;  /* 0x0000000000017941 */ /* 0x000fea0003800000 */
.L_x_531:
        /* <DEDUP_REMOVED lines=13> */
.L_x_534:
[----:B------:R-:W-:Y:S05]  /*1c6b0*/  BSYNC B1 ;  /* 0x0000000000017941 */ /* 0x000fea0003800000 */
.L_x_533:
        /* <DEDUP_REMOVED lines=13> */
.L_x_536:
[----:B------:R-:W-:Y:S05]  /*1c790*/  BSYNC B1 ;  /* 0x0000000000017941 */ /* 0x000fea0003800000 */
.L_x_535:
        /* <DEDUP_REMOVED lines=13> */
.L_x_538:
[----:B------:R-:W-:Y:S05]  /*1c870*/  BSYNC B1 ;  /* 0x0000000000017941 */ /* 0x000fea0003800000 */
.L_x_537:
        /* <DEDUP_REMOVED lines=13> */
.L_x_540:
[----:B------:R-:W-:Y:S05]  /*1c950*/  BSYNC B1 ;  /* 0x0000000000017941 */ /* 0x000fea0003800000 */
.L_x_539:
        /* <DEDUP_REMOVED lines=13> */
.L_x_542:
[----:B------:R-:W-:Y:S05]  /*1ca30*/  BSYNC B1 ;  /* 0x0000000000017941 */ /* 0x000fea0003800000 */
.L_x_541:
        /* <DEDUP_REMOVED lines=13> */
.L_x_544:
[----:B------:R-:W-:Y:S05]  /*1cb10*/  BSYNC B1 ;  /* 0x0000000000017941 */ /* 0x000fea0003800000 */
.L_x_543:
        /* <DEDUP_REMOVED lines=13> */
.L_x_546:
[----:B------:R-:W-:Y:S05]  /*1cbf0*/  BSYNC B1 ;  /* 0x0000000000017941 */ /* 0x000fea0003800000 */
.L_x_545:
[----:B--234-:R-:W2:Y:S01]  /*1cc00*/  LDL.LU R3, [R1+0x44c] ;  /* 0x00044c0001037983 */ /* 0x01cea20000300800 */
        /* <DEDUP_REMOVED lines=12> */
.L_x_548:
[----:B------:R-:W-:Y:S05]  /*1ccd0*/  BSYNC B1 ;  /* 0x0000000000017941 */ /* 0x000fea0003800000 */
.L_x_547:
[----:B--2---:R-:W2:Y:S01]  /*1cce0*/  LDL.LU R3, [R1+0x450] ;  /* 0x0004500001037983 */ /* 0x004ea20000300800 */
        /* <DEDUP_REMOVED lines=12> */
.L_x_550:
[----:B------:R-:W-:Y:S05]  /*1cdb0*/  BSYNC B1 ;  /* 0x0000000000017941 */ /* 0x000fea0003800000 */
.L_x_549:
[----:B------:R-:W-:Y:S05]  /*1cdc0*/  @P1 BRA `(.L_x_551) ;  /* 0x00000048008c1947 */ /* 0x000fea0003800000 */
[----:B------:R-:W2:Y:S01]  /*1cdd0*/  LDL.LU R2, [R1+0x454] ;  /* 0x0004540001027983 */ /* 0x000ea20000300800 */
[----:B-----5:R-:W-:-:S04]  /*1cde0*/  LOP3.LUT R0, R0, 0xff, RZ, 0xc0, !PT ;  /* 0x000000ff00007812 */ /* 0x020fc800078ec0ff */
[----:B------:R-:W-:-:S05]  /*1cdf0*/  F2FP.F16.E5M2.UNPACK_B R0, R0 ;  /* 0x00000000ff00723e */ /* 0x000fca00020004ff */
[----:B------:R-:W-:-:S05]  /*1ce00*/  HADD2.F32 R0, -RZ, R0.H0_H0 ;  /* 0x20000000ff007230 */ /* 0x000fca0000004100 */
[----:B------:R-:W-:-:S04]  /*1ce10*/  FMUL R0, R0, UR23 ;  /* 0x0000001700007c20 */ /* 0x000fc80008400000 */
[----:B--2---:R-:W-:-:S05]  /*1ce20*/  FFMA R0, R2, UR22, R0 ;  /* 0x0000001602007c23 */ /* 0x004fca0008000000 */
[----:B------:R-:W-:-:S05]  /*1ce30*/  F2FP.SATFINITE.E5M2.F32.PACK_AB_MERGE_C R3, RZ, R0, RZ ;  /* 0x00000000ff03723e */ /* 0x000fca00048060ff */
[----:B------:R2:W-:Y:S01]  /*1ce40*/  STG.E.U8 desc[UR20][R26.64+0xf9], R3 ;  /* 0x0000f9031a007986 */ /* 0x0005e2000c101114 */
[----:B------:R-:W-:Y:S05]  /*1ce50*/  BRA `(.L_x_551) ;  /* 0x0000004800687947 */ /* 0x000fea0003800000 */
.L_x_38:
[----:B------:R-:W-:Y:S01]  /*1ce60*/  ISETP.GE.AND P3, PT, R32, 0x1, PT ;  /* 0x000000012000780c */ /* 0x000fe20003f66270 */
[----:B------:R-:W-:Y:S01]  /*1ce70*/  FMUL R4, R4, UR22 ;  /* 0x0000001604047c20 */ /* 0x000fe20008400000 */
[----:B------:R-:W2:Y:S02]  /*1ce80*/  LDL.LU R35, [R1+0x200] ;  /* 0x0002000001237983 */ /* 0x000ea40000300800 */
[----:B------:R-:W-:Y:S02]  /*1ce90*/  ISETP.LT.OR P0, PT, R0, 0x1, !P3 ;  /* 0x000000010000780c */ /* 0x000fe40005f01670 */
[----:B------:R-:W-:Y:S01]  /*1cea0*/  F2FP.SATFINITE.E5M2.F32.PACK_AB_MERGE_C R4, RZ, R4, RZ ;  /* 0x00000004ff04723e */ /* 0x000fe200048060ff */
[----:B------:R-:W-:Y:S01]  /*1ceb0*/  FMUL R5, R5, UR22 ;  /* 0x0000001605057c20 */ /* 0x000fe20008400000 */
[----:B------:R-:W-:Y:S01]  /*1cec0*/  ISETP.GE.AND P2, PT, R32, 0x9, PT ;  /* 0x000000092000780c */ /* 0x000fe20003f46270 */
[----:B------:R-:W-:Y:S01]  /*1ced0*/  FMUL R6, R6, UR22 ;  /* 0x0000001606067c20 */ /* 0x000fe20008400000 */
[----:B------:R-:W-:Y:S01]  /*1cee0*/  FMUL R7, R7, UR22 ;  /* 0x0000001607077c20 */ /* 0x000fe20008400000 */
[----:B------:R-:W-:Y:S01]  /*1cef0*/  ISETP.LT.OR P1, PT, R0, 0x9, !P3 ;  /* 0x000000090000780c */ /* 0x000fe20005f21670 */
[----:B------:R-:W-:Y:S01]  /*1cf00*/  FMUL R8, R8, UR22 ;  /* 0x0000001608087c20 */ /* 0x000fe20008400000 */
[----:B------:R-:W-:Y:S01]  /*1cf10*/  ISETP.LT.OR P5, PT, R0, 0xa, !P3 ;  /* 0x0000000a0000780c */ /* 0x000fe20005fa1670 */
[----:B------:R-:W-:Y:S01]  /*1cf20*/  FMUL R9, R9, UR22 ;  /* 0x0000001609097c20 */ /* 0x000fe20008400000 */
[----:B------:R-:W-:Y:S01]  /*1cf30*/  FMUL R10, R10, UR22 ;  /* 0x000000160a0a7c20 */ /* 0x000fe20008400000 */
[----:B------:R-:W-:Y:S01]  /*1cf40*/  FMUL R11, R11, UR22 ;  /* 0x000000160b0b7c20 */ /* 0x000fe20008400000 */
[----:B------:R-:W-:Y:S01]  /*1cf50*/  @!P0 STG.E.U8 desc[UR20][R2.64], R4 ;  /* 0x0000000402008986 */ /* 0x000fe2000c101114 */
[----:B------:R-:W-:-:S02]  /*1cf60*/  ISETP.LT.OR P0, PT, R0, 0x2, !P3 ;  /* 0x000000020000780c */ /* 0x000fc40005f01670 */
[----:B------:R-:W-:Y:S01]  /*1cf70*/  F2FP.SATFINITE.E5M2.F32.PACK_AB_MERGE_C R5, RZ, R5, RZ ;  /* 0x00000005ff05723e */ /* 0x000fe200048060ff */
[----:B------:R-:W-:Y:S01]  /*1cf80*/  FMUL R12, R12, UR22 ;  /* 0x000000160c0c7c20 */ /* 0x000fe20008400000 */
[----:B------:R-:W-:Y:S01]  /*1cf90*/  F2FP.SATFINITE.E5M2.F32.PACK_AB_MERGE_C R6, RZ, R6, RZ ;  /* 0x00000006ff06723e */ /* 0x000fe200048060ff */
[----:B------:R-:W-:Y:S01]  /*1cfa0*/  FMUL R13, R13, UR22 ;  /* 0x000000160d0d7c20 */ /* 0x000fe20008400000 */
[----:B------:R-:W-:Y:S01]  /*1cfb0*/  FMUL R14, R14, UR22 ;  /* 0x000000160e0e7c20 */ /* 0x000fe20008400000 */
[----:B------:R-:W-:Y:S01]  /*1cfc0*/  FMUL R15, R15, UR22 ;  /* 0x000000160f0f7c20 */ /* 0x000fe20008400000 */
[----:B------:R-:W-:Y:S01]  /*1cfd0*/  FMUL R16, R16, UR22 ;  /* 0x0000001610107c20 */ /* 0x000fe20008400000 */
[----:B------:R-:W-:Y:S01]  /*1cfe0*/  FMUL R17, R17, UR22 ;  /* 0x0000001611117c20 */ /* 0x000fe20008400000 */
[----:B------:R-:W-:Y:S01]  /*1cff0*/  FMUL R18, R18, UR22 ;  /* 0x0000001612127c20 */ /* 0x000fe20008400000 */
[----:B------:R-:W-:Y:S01]  /*1d000*/  FMUL R19, R19, UR22 ;  /* 0x0000001613137c20 */ /* 0x000fe20008400000 */
[----:B------:R-:W-:Y:S01]  /*1d010*/  FMUL R20, R20, UR22 ;  /* 0x0000001614147c20 */ /* 0x000fe20008400000 */
[----:B------:R0:W-:Y:S01]  /*1d020*/  @!P0 STG.E.U8 desc[UR20][R2.64+0x1], R5 ;  /* 0x0000010502008986 */ /* 0x0001e2000c101114 */
[----:B------:R-:W-:-:S02]  /*1d030*/  ISETP.LT.OR P0, PT, R0, 0x1, !P2 ;  /* 0x000000010000780c */ /* 0x000fc40005701670 */
[----:B------:R-:W-:Y:S01]  /*1d040*/  F2FP.SATFINITE.E5M2.F32.PACK_AB_MERGE_C R7, RZ, R7, RZ ;  /* 0x00000007ff07723e */ /* 0x000fe200048060ff */
[----:B------:R-:W-:Y:S01]  /*1d050*/  FMUL R21, R21, UR22 ;  /* 0x0000001615157c20 */ /* 0x000fe20008400000 */
[----:B------:R-:W-:Y:S01]  /*1d060*/  FMUL R22, R22, UR22 ;  /* 0x0000001616167c20 */ /* 0x000fe20008400000 */
[----:B------:R-:W4:Y:S08]  /*1d070*/  LDL.LU R34, [R1+0x204] ;  /* 0x0002040001227983 */ /* 0x000f300000300800 */
[----:B------:R-:W-:Y:S01]  /*1d080*/  @!P0 STG.E.U8 desc[UR20][R24.64], R6 ;  /* 0x0000000618008986 */ /* 0x000fe2000c101114 */
[----:B------:R-:W-:-:S02]  /*1d090*/  ISETP.LT.OR P0, PT, R0, 0x2, !P2 ;  /* 0x000000020000780c */ /* 0x000fc40005701670 */
[----:B------:R-:W-:Y:S01]  /*1d0a0*/  F2FP.SATFINITE.E5M2.F32.PACK_AB_MERGE_C R8, RZ, R8, RZ ;  /* 0x00000008ff08723e */ /* 0x000fe200048060ff */
[----:B------:R-:W5:Y:S01]  /*1d0b0*/  LDL.LU R38, [R1+0x208] ;  /* 0x0002080001267983 */ /* 0x000f620000300800 */
[----:B------:R-:W-:Y:S02]  /*1d0c0*/  F2FP.SATFINITE.E5M2.F32.PACK_AB_MERGE_C R9, RZ, R9, RZ ;  /* 0x00000009ff09723e */ /* 0x000fe400048060ff */
[----:B------:R-:W-:Y:S01]  /*1d0d0*/  F2FP.SATFINITE.E5M2.F32.PACK_AB_MERGE_C R10, RZ, R10, RZ ;  /* 0x0000000aff0a723e */ /* 0x000fe200048060ff */
[----:B------:R-:W-:Y:S01]  /*1d0e0*/  FMUL R23, R23, UR22 ;  /* 0x0000001617177c20 */ /* 0x000fe20008400000 */
[----:B------:R-:W-:Y:S01]  /*1d0f0*/  F2FP.SATFINITE.E5M2.F32.PACK_AB_MERGE_C R11, RZ, R11, RZ ;  /* 0x0000000bff0b723e */ /* 0x000fe200048060ff */
[----:B------:R-:W3:Y:S04]  /*1d100*/  LDL.LU R37, [R1+0x20c] ;  /* 0x00020c0001257983 */ /* 0x000ee80000300800 */
[----:B------:R1:W-:Y:S01]  /*1d110*/  @!P0 STG.E.U8 desc[UR20][R24.64+0x1], R7 ;  /* 0x0000010718008986 */ /* 0x0003e2000c101114 */
[----:B------:R-:W-:-:S03]  /*1d120*/  ISETP.LT.OR P0, PT, R0, 0x9, !P2 ;  /* 0x000000090000780c */ /* 0x000fc60005701670 */
[----:B------:R-:W-:Y:S01]  /*1d130*/  @!P1 STG.E.U8 desc[UR20][R2.64+0x8], R8 ;  /* 0x0000080802009986 */ /* 0x000fe2000c101114 */
[----:B------:R-:W-:-:S03]  /*1d140*/  ISETP.LT.OR P1, PT, R0, 0xa, !P2 ;  /* 0x0000000a0000780c */ /* 0x000fc60005721670 */
[----:B------:R-:W-:Y:S01]  /*1d150*/  @!P5 STG.E.U8 desc[UR20][R2.64+0x9], R9 ;  /* 0x000009090200d986 */ /* 0x000fe2000c101114 */
[----:B------:R-:W-:Y:S02]  /*1d160*/  ISETP.LT.OR P5, PT, R0, 0x11, !P3 ;  /* 0x000000110000780c */ /* 0x000fe40005fa1670 */
[----:B------:R-:W-:Y:S01]  /*1d170*/  F2FP.SATFINITE.E5M2.F32.PACK_AB_MERGE_C R12, RZ, R12, RZ ;  /* 0x0000000cff0c723e */ /* 0x000fe200048060ff */
[----:B------:R-:W-:Y:S01]  /*1d180*/  FMUL R152, R152, UR22 ;  /* 0x0000001698987c20 */ /* 0x000fe20008400000 */
[----:B------:R-:W-:Y:S01]  /*1d190*/  F2FP.SATFINITE.E5M2.F32.PACK_AB_MERGE_C R13, RZ, R13, RZ ;  /* 0x0000000dff0d723e */ /* 0x000fe200048060ff */
[----:B------:R-:W-:Y:S01]  /*1d1a0*/  @!P0 STG.E.U8 desc[UR20][R24.64+0x8], R10 ;  /* 0x0000080a18008986 */ /* 0x000fe2000c101114 */
[----:B------:R-:W-:-:S03]  /*1d1b0*/  ISETP.LT.OR P0, PT, R0, 0x12, !P3 ;  /* 0x000000120000780c */ /* 0x000fc60005f01670 */
[----:B------:R-:W-:Y:S01]  /*1d1c0*/  @!P1 STG.E.U8 desc[UR20][R24.64+0x9], R11 ;  /* 0x0000090b18009986 */ /* 0x000fe2000c101114 */
[----:B------:R-:W-:-:S03]  /*1d1d0*/  ISETP.LT.OR P1, PT, R0, 0x11, !P2 ;  /* 0x000000110000780c */ /* 0x000fc60005721670 */
[----:B------:R-:W-:Y:S01]  /*1d1e0*/  @!P5 STG.E.U8 desc[UR20][R2.64+0x10], R12 ;  /* 0x0000100c0200d986 */ /* 0x000fe2000c101114 */
[C---:B------:R-:W-:Y:S02]  /*1d1f0*/  ISETP.LT.OR P5, PT, R0.reuse, 0x12, !P2 ;  /* 0x000000120000780c */ /* 0x040fe400057a1670 */
[----:B------:R-:W-:Y:S01]  /*1d200*/  F2FP.SATFINITE.E5M2.F32.PACK_AB_MERGE_C R14, RZ, R14, RZ ;  /* 0x0000000eff0e723e */ /* 0x000fe200048060ff */
[----:B------:R-:W4:Y:S04]  /*1d210*/  LDL.LU R33, [R1+0x210] ;  /* 0x0002100001217983 */ /* 0x000f280000300800 */
[----:B------:R-:W-:Y:S01]  /*1d220*/  @!P0 STG.E.U8 desc[UR20][R2.64+0x11], R13 ;  /* 0x0000110d02008986 */ /* 0x000fe2000c101114 */
[----:B------:R-:W-:Y:S02]  /*1d230*/  ISETP.LT.OR P0, PT, R0, 0x19, !P3 ;  /* 0x000000190000780c */ /* 0x000fe40005f01670 */
[----:B------:R-:W-:-:S02]  /*1d240*/  F2FP.SATFINITE.E5M2.F32.PACK_AB_MERGE_C R15, RZ, R15, RZ ;  /* 0x0000000fff0f723e */ /* 0x000fc400048060ff */
[----:B------:R-:W-:Y:S01]  /*1d250*/  F2FP.SATFINITE.E5M2.F32.PACK_AB_MERGE_C R16, RZ, R16, RZ ;  /* 0x00000010ff10723e */ /* 0x000fe200048060ff */
[----:B------:R-:W-:Y:S01]  /*1d260*/  @!P1 STG.E.U8 desc[UR20][R24.64+0x10], R14 ;  /* 0x0000100e18009986 */ /* 0x000fe2000c101114 */
        /* <DEDUP_REMOVED lines=8> */
[----:B------:R-:W3:Y:S01]  /*1d2f0*/  LDL.LU R31, [R1+0x214] ;  /* 0x00021400011f7983 */ /* 0x000ee20000300800 */
[----:B------:R-:W-:-:S03]  /*1d300*/  F2FP.SATFINITE.E5M2.F32.PACK_AB_MERGE_C R19, RZ, R19, RZ ;  /* 0x00000013ff13723e */ /* 0x000fc600048060ff */
[----:B------:R-:W-:Y:S01]  /*1d310*/  @!P1 STG.E.U8 desc[UR20][R2.64+0x19], R17 ;  /* 0x0000191102009986 */ /* 0x000fe2000c101114 */
[----:B------:R-:W-:-:S03]  /*1d320*/  ISETP.LT.OR P1, PT, R0, 0x21, !P3 ;  /* 0x000000210000780c */ /* 0x000fc60005f21670 */
[----:B------:R-:W-:Y:S01]  /*1d330*/  @!P5 STG.E.U8 desc[UR20][R24.64+0x18], R18 ;  /* 0x000018121800d986 */ /* 0x000fe2000c101114 */
[----:B------:R-:W-:-:S03]  /*1d340*/  ISETP.LT.OR P5, PT, R0, 0x22, !P3 ;  /* 0x000000220000780c */ /* 0x000fc60005fa1670 */
[----:B------:R-:W-:Y:S01]  /*1d350*/  @!P0 STG.E.U8 desc[UR20][R24.64+0x19], R19 ;  /* 0x0000191318008986 */ /* 0x000fe2000c101114 */
[----:B------:R-:W-:Y:S02]  /*1d360*/  ISETP.LT.OR P0, PT, R0, 0x21, !P2 ;  /* 0x000000210000780c */ /* 0x000fe40005701670 */
[----:B------:R-:W-:Y:S01]  /*1d370*/  F2FP.SATFINITE.E5M2.F32.PACK_AB_MERGE_C R20, RZ, R20, RZ ;  /* 0x00000014ff14723e */ /* 0x000fe200048060ff */
[----:B------:R-:W3:Y:S01]  /*1d380*/  LDL.LU R30, [R1+0x218] ;  /* 0x00021800011e7983 */ /* 0x000ee20000300800 */
[----:B------:R-:W-:Y:S01]  /*1d390*/  F2FP.SATFINITE.E5M2.F32.PACK_AB_MERGE_C R21, RZ, R21, RZ ;  /* 0x00000015ff15723e */ /* 0x000fe200048060ff */
[----:B------:R-:W-:Y:S01]  /*1d3a0*/  FMUL R154, R154, UR22 ;  /* 0x000000169a9a7c20 */ /* 0x000fe20008400000 */
[----:B------:R-:W-:Y:S01]  /*1d3b0*/  F2FP.SATFINITE.E5M2.F32.PACK_AB_MERGE_C R22, RZ, R22, RZ ;  /* 0x00000016ff16723e */ /* 0x000fe200048060ff */
[----:B------:R-:W-:Y:S01]  /*1d3c0*/  @!P1 STG.E.U8 desc[UR20][R2.64+0x20], R20 ;  /* 0x0000201402009986 */ /* 0x000fe2000c101114 */
[C---:B------:R-:W-:Y:S01]  /*1d3d0*/  ISETP.LT.OR P1, PT, R0.reuse, 0x22, !P2 ;  /* 0x000000220000780c */ /* 0x040fe20005721670 */
[----:B------:R-:W-:Y:S01]  /*1d3e0*/  FMUL R155, R155, UR22 ;  /* 0x000000169b9b7c20 */ /* 0x000fe20008400000 */
[----:B------:R-:W-:Y:S01]  /*1d3f0*/  F2FP.SATFINITE.E5M2.F32.PACK_AB_MERGE_C R23, RZ, R23, RZ ;  /* 0x00000017ff17723e */ /* 0x000fe200048060ff */
[----:B------:R-:W-:Y:S01]  /*1d400*/  @!P5 STG.E.U8 desc[UR20][R2.64+0x21], R21 ;  /* 0x000021150200d986 */ /* 0x000fe2000c101114 */
[----:B------:R-:W-:Y:S01]  /*1d410*/  ISETP.LT.OR P5, PT, R0, 0x29, !P3 ;  /* 0x000000290000780c */ /* 0x000fe20005fa1670 */
[----:B------:R-:W-:Y:S01]  /*1d420*/  FMUL R156, R156, UR22 ;  /* 0x000000169c9c7c20 */ /* 0x000fe20008400000 */
[----:B------:R-:W-:Y:S01]  /*1d430*/  F2FP.SATFINITE.E5M2.F32.PACK_AB_MERGE_C R152, RZ, R152, RZ ;  /* 0x00000098ff98723e */ /* 0x000fe200048060ff */
[----:B------:R-:W-:Y:S01]  /*1d440*/  @!P0 STG.E.U8 desc[UR20][R24.64+0x20], R22 ;  /* 0x0000201618008986 */ /* 0x000fe2000c101114 */
[----:B------:R-:W-:Y:S01]  /*1d450*/  ISETP.LT.OR P0, PT, R0, 0x2a, !P3 ;  /* 0x0000002a0000780c */ /* 0x000fe20005f01670 */
[----:B------:R-:W-:Y:S01]  /*1d460*/  FMUL R157, R157, UR22 ;  /* 0x000000169d9d7c20 */ /* 0x000fe20008400000 */
        /* <DEDUP_REMOVED lines=12> */
[C---:B------:R-:W-:Y:S01]  /*1d530*/  ISETP.LT.OR P0, PT, R0.reuse, 0x31, !P3 ;  /* 0x000000310000780c */ /* 0x040fe20005f01670 */
[----:B------:R-:W-:Y:S01]  /*1d540*/  FMUL R161, R161, UR22 ;  /* 0x00000016a1a17c20 */ /* 0x000fe20008400000 */
[----:B------:R-:W-:Y:S01]  /*1d550*/  ISETP.LT.OR P6, PT, R0, 0x32, !P2 ;  /* 0x000000320000780c */ /* 0x000fe200057c1670 */
        /* <DEDUP_REMOVED lines=43> */
[----:B0-----:R-:W-:Y:S01]  /*1d810*/  F2FP.SATFINITE.E5M2.F32.PACK_AB_MERGE_C R5, RZ, R168, RZ ;  /* 0x000000a8ff05723e */ /* 0x001fe200048060ff */
[----:B------:R-:W-:Y:S01]  /*1d820*/  @!P0 STG.E.U8 desc[UR20][R2.64+0x40], R164 ;  /* 0x000040a402008986 */ /* 0x000fe2000c101114 */
[----:B------:R-:W-:Y:S01]  /*1d830*/  ISETP.LT.OR P0, PT, R0, 0x49, !P3 ;  /* 0x000000490000780c */ /* 0x000fe20005f01670 */
[----:B------:R-:W-:Y:S01]  /*1d840*/  FMUL R174, R174, UR22 ;  /* 0x00000016aeae7c20 */ /* 0x000fe20008400000 */
[----:B------:R-:W-:Y:S01]  /*1d850*/  F2FP.SATFINITE.E5M2.F32.PACK_AB_MERGE_C R169, RZ, R169, RZ ;  /* 0x000000a9ffa9723e */ /* 0x000fe200048060ff */
[----:B------:R-:W-:Y:S01]  /*1d860*/  @!P1 STG.E.U8 desc[UR20][R2.64+0x41], R165 ;  /* 0x000041a502009986 */ /* 0x000fe2000c101114 */
[C---:B------:R-:W-:Y:S01]  /*1d870*/  ISETP.LT.OR P1, PT, R0.reuse, 0x4a, !P3 ;  /* 0x0000004a0000780c */ /* 0x040fe20005f21670 */
[----:B------:R-:W-:Y:S01]  /*1d880*/  FMUL R175, R175, UR22 ;  /* 0x00000016afaf7c20 */ /* 0x000fe20008400000 */
[----:B-1----:R-:W-:Y:S01]  /*1d890*/  F2FP.SATFINITE.E5M2.F32.PACK_AB_MERGE_C R7, RZ, R170, RZ ;  /* 0x000000aaff07723e */ /* 0x002fe200048060ff */
        /* <DEDUP_REMOVED lines=8> */
[----:B------:R0:W-:Y:S01]  /*1d920*/  @!P0 STG.E.U8 desc[UR20][R2.64+0x48], R5 ;  /* 0x0000480502008986 */ /* 0x0001e2000c101114 */
[----:B------:R-:W-:Y:S01]  /*1d930*/  ISETP.LT.OR P0, PT, R0, 0x51, !P3 ;  /* 0x000000510000780c */ /* 0x000fe20005f01670 */
[----:B------:R-:W-:Y:S01]  /*1d940*/  FMUL R178, R178, UR22 ;  /* 0x00000016b2b27c20 */ /* 0x000fe20008400000 */
[----:B------:R-:W-:Y:S01]  /*1d950*/  F2FP.SATFINITE.E5M2.F32.PACK_AB_MERGE_C R175, RZ, R175, RZ ;  /* 0x000000afffaf723e */ /* 0x000fe200048060ff */
[----:B------:R-:W-:Y:S01]  /*1d960*/  @!P1 STG.E.U8 desc[UR20][R2.64+0x49], R169 ;  /* 0x000049a902009986 */ /* 0x000fe2000c101114 */
[----:B------:R-:W-:Y:S01]  /*1d970*/  ISETP.LT.OR P1, PT, R0, 0x52, !P3 ;  /* 0x000000520000780c */ /* 0x000fe20005f21670 */
[----:B------:R-:W-:Y:S01]  /*1d980*/  FMUL R179, R179, UR22 ;  /* 0x00000016b3b37c20 */ /* 0x000fe20008400000 */
[----:B------:R-:W-:Y:S01]  /*1d990*/  FMUL R180, R180, UR22 ;  /* 0x00000016b4b47c20 */ /* 0x000fe20008400000 */
[----:B------:R1:W-:Y:S01]  /*1d9a0*/  @!P5 STG.E.U8 desc[UR20][R24.64+0x48], R7 ;  /* 0x000048071800d986 */ /* 0x0003e2000c101114 */
[----:B------:R-:W-:Y:S01]  /*1d9b0*/  ISETP.LT.OR P5, PT, R0, 0x51, !P2 ;  /* 0x000000510000780c */ /* 0x000fe200057a1670 */
[----:B------:R-:W-:Y:S01]  /*1d9c0*/  FMUL R181, R181, UR22 ;  /* 0x00000016b5b57c20 */ /* 0x000fe20008400000 */
[----:B------:R-:W-:Y:S01]  /*1d9d0*/  F2FP.SATFINITE.E5M2.F32.PACK_AB_MERGE_C R177, RZ, R177, RZ ;  /* 0x000000b1ffb1723e */ /* 0x000fe200048060ff */
[----:B------:R-:W-:Y:S01]  /*1d9e0*/  @!P6 STG.E.U8 desc[UR20][R24.64+0x49], R171 ;  /* 0x000049ab1800e986 */ /* 0x000fe2000c101114 */
[----:B0-----:R-:W-:Y:S01]  /*1d9f0*/  F2FP.SATFINITE.E5M2.F32.PACK_AB_MERGE_C R5, RZ, R172, RZ ;  /* 0x000000acff05723e */ /* 0x001fe200048060ff */
[----:B------:R-:W-:Y:S01]  /*1da00*/  FMUL R182, R182, UR22 ;  /* 0x00000016b6b67c20 */ /* 0x000fe20008400000 */
[C---:B------:R-:W-:Y:S01]  /*1da10*/  ISETP.LT.OR P6, PT, R0.reuse, 0x52, !P2 ;  /* 0x000000520000780c */ /* 0x040fe200057c1670 */
[----:B------:R-:W-:Y:S01]  /*1da20*/  FMUL R183, R183, UR22 ;  /* 0x00000016b7b77c20 */ /* 0x000fe20008400000 */
[----:B------:R-:W-:Y:S01]  /*1da30*/  F2FP.SATFINITE.E5M2.F32.PACK_AB_MERGE_C R179, RZ, R179, RZ ;  /* 0x000000b3ffb3723e */ /* 0x000fe200048060ff */
[----:B------:R0:W-:Y:S01]  /*1da40*/  @!P0 STG.E.U8 desc[UR20][R2.64+0x50], R5 ;  /* 0x0000500502008986 */ /* 0x0001e2000c101114 */
[----:B------:R-:W-:Y:S01]  /*1da50*/  ISETP.LT.OR P0, PT, R0, 0x59, !P3 ;  /* 0x000000590000780c */ /* 0x000fe20005f01670 */
[----:B------:R-:W-:Y:S01]  /*1da60*/  FMUL R184, R184, UR22 ;  /* 0x00000016b8b87c20 */ /* 0x000fe20008400000 */
[----:B-1----:R-:W-:Y:S01]  /*1da70*/  F2FP.SATFINITE.E5M2.F32.PACK_AB_MERGE_C R7, RZ, R174, RZ ;  /* 0x000000aeff07723e */ /* 0x002fe200048060ff */
        /* <DEDUP_REMOVED lines=9> */
[----:B0-----:R-:W-:Y:S01]  /*1db10*/  F2FP.SATFINITE.E5M2.F32.PACK_AB_MERGE_C R5, RZ, R176, RZ ;  /* 0x000000b0ff05723e */ /* 0x001fe200048060ff */
[----:B------:R-:W-:Y:S01]  /*1db20*/  FMUL R187, R187, UR22 ;  /* 0x00000016bbbb7c20 */ /* 0x000fe20008400000 */
[----:B------:R-:W-:Y:S01]  /*1db30*/  ISETP.LT.OR P6, PT, R0, 0x5a, !P2 ;  /* 0x0000005a0000780c */ /* 0x000fe200057c1670 */
[----:B------:R-:W-:Y:S01]  /*1db40*/  FMUL R188, R188, UR22 ;  /* 0x00000016bcbc7c20 */ /* 0x000fe20008400000 */
[----:B------:R-:W-:Y:S01]  /*1db50*/  F2FP.SATFINITE.E5M2.F32.PACK_AB_MERGE_C R185, RZ, R185, RZ ;  /* 0x000000b9ffb9723e */ /* 0x000fe200048060ff */
[----:B------:R0:W-:Y:S01]  /*1db60*/  @!P0 STG.E.U8 desc[UR20][R2.64+0x58], R5 ;  /* 0x0000580502008986 */ /* 0x0001e2000c101114 */
[C---:B------:R-:W-:Y:S01]  /*1db70*/  ISETP.LT.OR P0, PT, R0.reuse, 0x61, !P3 ;  /* 0x000000610000780c */ /* 0x040fe20005f01670 */
[----:B------:R-:W-:Y:S01]  /*1db80*/  FMUL R189, R189, UR22 ;  /* 0x00000016bdbd7c20 */ /* 0x000fe20008400000 */
[----:B-1----:R-:W-:Y:S01]  /*1db90*/  F2FP.SATFINITE.E5M2.F32.PACK_AB_MERGE_C R7, RZ, R178, RZ ;  /* 0x000000b2ff07723e */ /* 0x002fe200048060ff */
[----:B------:R-:W-:Y:S01]  /*1dba0*/  @!P1 STG.E.U8 desc[UR20][R2.64+0x59], R177 ;  /* 0x000059b102009986 */ /* 0x000fe2000c101114 */
[----:B------:R-:W-:Y:S01]  /*1dbb0*/  ISETP.LT.OR P1, PT, R0, 0x62, !P3 ;  /* 0x000000620000780c */ /* 0x000fe20005f21670 */
[----:B------:R-:W-:Y:S01]  /*1dbc0*/  FMUL R190, R190, UR22 ;  /* 0x00000016bebe7c20 */ /* 0x000fe20008400000 */
[----:B------:R-:W-:Y:S01]  /*1dbd0*/  F2FP.SATFINITE.E5M2.F32.PACK_AB_MERGE_C R187, RZ, R187, RZ ;  /* 0x000000bbffbb723e */ /* 0x000fe200048060ff */
[----:B------:R1:W-:Y:S01]  /*1dbe0*/  @!P5 STG.E.U8 desc[UR20][R24.64+0x58], R7 ;  /* 0x000058071800d986 */ /* 0x0003e2000c101114 */
[----:B------:R-:W-:Y:S01]  /*1dbf0*/  ISETP.LT.OR P5, PT, R0, 0x61, !P2 ;  /* 0x000000610000780c */ /* 0x000fe200057a1670 */
[----:B------:R-:W-:Y:S01]  /*1dc00*/  FMUL R191, R191, UR22 ;  /* 0x00000016bfbf7c20 */ /* 0x000fe20008400000 */
[----:B------:R-:W-:Y:S01]  /*1dc10*/  FMUL R192, R192, UR22 ;  /* 0x00000016c0c07c20 */ /* 0x000fe20008400000 */
[----:B0-----:R-:W-:Y:S01]  /*1dc20*/  F2FP.SATFINITE.E5M2.F32.PACK_AB_MERGE_C R5, RZ, R180, RZ ;  /* 0x000000b4ff05723e */ /* 0x001fe200048060ff */
[----:B------:R-:W-:Y:S01]  /*1dc30*/  @!P6 STG.E.U8 desc[UR20][R24.64+0x59], R179 ;  /* 0x000059b31800e986 */ /* 0x000fe2000c101114 */
        /* <DEDUP_REMOVED lines=38> */
[----:B------:R-:W-:Y:S01]  /*1dea0*/  FMUL R204, R204, UR22 ;  /* 0x00000016cccc7c20 */ /* 0x000fe20008400000 */
        /* <DEDUP_REMOVED lines=107> */
[----:B--2---:R-:W-:Y:S01]  /*1e560*/  FMUL R4, R35, UR22 ;  /* 0x0000001623047c20 */ /* 0x004fe20008400000 */
        /* <DEDUP_REMOVED lines=9> */
[----:B------:R-:W-:-:S02]  /*1e600*/  ISETP.LT.OR P5, PT, R0, 0xa9, !P2 ;  /* 0x000000a90000780c */ /* 0x000fc400057a1670 */
[----:B------:R-:W-:Y:S01]  /*1e610*/  F2FP.SATFINITE.E5M2.F32.PACK_AB_MERGE_C R235, RZ, R235, RZ ;  /* 0x000000ebffeb723e */ /* 0x000fe200048060ff */
[----:B------:R-:W-:Y:S01]  /*1e620*/  @!P6 STG.E.U8 desc[UR20][R24.64+0xa1], R215 ;  /* 0x0000a1d71800e986 */ /* 0x000fe2000c101114 */
[----:B0-----:R-:W-:Y:S02]  /*1e630*/  F2FP.SATFINITE.E5M2.F32.PACK_AB_MERGE_C R5, RZ, R216, RZ ;  /* 0x000000d8ff05723e */ /* 0x001fe400048060ff */
[C---:B------:R-:W-:Y:S01]  /*1e640*/  ISETP.LT.OR P6, PT, R0.reuse, 0xaa, !P2 ;  /* 0x000000aa0000780c */ /* 0x040fe200057c1670 */
[----:B------:R-:W2:Y:S04]  /*1e650*/  LDL.LU R36, [R1+0x21c] ;  /* 0x00021c0001247983 */ /* 0x000ea80000300800 */
[----:B------:R0:W-:Y:S01]  /*1e660*/  @!P0 STG.E.U8 desc[UR20][R2.64+0xa8], R5 ;  /* 0x0000a80502008986 */ /* 0x0001e2000c101114 */
[----:B------:R-:W-:-:S02]  /*1e670*/  ISETP.LT.OR P0, PT, R0, 0xb1, !P3 ;  /* 0x000000b10000780c */ /* 0x000fc40005f01670 */
[----:B-1----:R-:W-:Y:S01]  /*1e680*/  F2FP.SATFINITE.E5M2.F32.PACK_AB_MERGE_C R7, RZ, R218, RZ ;  /* 0x000000daff07723e */ /* 0x002fe200048060ff */
[----:B------:R-:W-:Y:S01]  /*1e690*/  @!P1 STG.E.U8 desc[UR20][R2.64+0xa9], R217 ;  /* 0x0000a9d902009986 */ /* 0x000fe2000c101114 */
[----:B------:R-:W-:-:S03]  /*1e6a0*/  ISETP.LT.OR P1, PT, R0, 0xb2, !P3 ;  /* 0x000000b20000780c */ /* 0x000fc60005f21670 */
[----:B------:R1:W-:Y:S01]  /*1e6b0*/  @!P5 STG.E.U8 desc[UR20][R24.64+0xa8], R7 ;  /* 0x0000a8071800d986 */ /* 0x0003e2000c101114 */
[C---:B------:R-:W-:Y:S02]  /*1e6c0*/  ISETP.LT.OR P5, PT, R0.reuse, 0xb1, !P2 ;  /* 0x000000b10000780c */ /* 0x040fe400057a1670 */
[----:B0-----:R-:W-:Y:S01]  /*1e6d0*/  F2FP.SATFINITE.E5M2.F32.PACK_AB_MERGE_C R5, RZ, R220, RZ ;  /* 0x000000dcff05723e */ /* 0x001fe200048060ff */
[----:B------:R-:W-:Y:S01]  /*1e6e0*/  @!P6 STG.E.U8 desc[UR20][R24.64+0xa9], R219 ;  /* 0x0000a9db1800e986 */ /* 0x000fe2000c101114 */
[----:B------:R-:W-:-:S03]  /*1e6f0*/  ISETP.LT.OR P6, PT, R0, 0xb2, !P2 ;  /* 0x000000b20000780c */ /* 0x000fc600057c1670 */
[----:B------:R0:W-:Y:S01]  /*1e700*/  @!P0 STG.E.U8 desc[UR20][R2.64+0xb0], R5 ;  /* 0x0000b00502008986 */ /* 0x0001e2000c101114 */
[C---:B------:R-:W-:Y:S02]  /*1e710*/  ISETP.LT.OR P0, PT, R0.reuse, 0xb9, !P3 ;  /* 0x000000b90000780c */ /* 0x040fe40005f01670 */
        /* <DEDUP_REMOVED lines=29> */
[----:B------:R-:W-:Y:S02]  /*1e8f0*/  ISETP.LT.OR P0, PT, R0, 0xd1, !P3 ;  /* 0x000000d10000780c */ /* 0x000fe40005f01670 */
[----:B-1----:R-:W-:Y:S01]  /*1e900*/  F2FP.SATFINITE.E5M2.F32.PACK_AB_MERGE_C R7, RZ, R234, RZ ;  /* 0x000000eaff07723e */ /* 0x002fe200048060ff */
[----:B------:R-:W2:Y:S01]  /*1e910*/  LDL.LU R35, [R1+0x220] ;  /* 0x0002200001237983 */ /* 0x000ea20000300800 */
[----:B------:R-:W-:Y:S01]  /*1e920*/  F2FP.SATFINITE.E5M2.F32.PACK_AB_MERGE_C R9, RZ, R236, RZ ;  /* 0x000000ecff09723e */ /* 0x000fe200048060ff */
[----:B----4-:R-:W-:Y:S01]  /*1e930*/  FMUL R6, R33, UR22 ;  /* 0x0000001621067c20 */ /* 0x010fe20008400000 */
[----:B------:R-:W-:Y:S01]  /*1e940*/  F2FP.SATFINITE.E5M2.F32.PACK_AB_MERGE_C R11, RZ, R4, RZ ;  /* 0x00000004ff0b723e */ /* 0x000fe200048060ff */
[----:B------:R-:W-:Y:S01]  /*1e950*/  @!P1 STG.E.U8 desc[UR20][R2.64+0xc9], R233 ;  /* 0x0000c9e902009986 */ /* 0x000fe2000c101114 */
[----:B0-----:R-:W-:Y:S01]  /*1e960*/  FMUL R5, R34, UR22 ;  /* 0x0000001622057c20 */ /* 0x001fe20008400000 */
[----:B-----5:R-:W-:-:S02]  /*1e970*/  FMUL R4, R38, UR22 ;  /* 0x0000001626047c20 */ /* 0x020fc40008400000 */
[----:B------:R-:W4:Y:S01]  /*1e980*/  LDL.LU R34, [R1+0x224] ;  /* 0x0002240001227983 */ /* 0x000f220000300800 */
[----:B------:R-:W-:-:S03]  /*1e990*/  ISETP.LT.OR P1, PT, R0, 0xd2, !P3 ;  /* 0x000000d20000780c */ /* 0x000fc60005f21670 */
[----:B------:R-:W5:Y:S04]  /*1e9a0*/  LDL.LU R33, [R1+0x228] ;  /* 0x0002280001217983 */ /* 0x000f680000300800 */
[----:B------:R3:W-:Y:S01]  /*1e9b0*/  @!P5 STG.E.U8 desc[UR20][R24.64+0xc8], R7 ;  /* 0x0000c8071800d986 */ /* 0x0007e2000c101114 */
[----:B------:R-:W-:-:S03]  /*1e9c0*/  ISETP.LT.OR P5, PT, R0, 0xd1, !P2 ;  /* 0x000000d10000780c */ /* 0x000fc600057a1670 */
[----:B------:R-:W-:Y:S01]  /*1e9d0*/  @!P6 STG.E.U8 desc[UR20][R24.64+0xc9], R235 ;  /* 0x0000c9eb1800e986 */ /* 0x000fe2000c101114 */
[----:B------:R-:W-:-:S03]  /*1e9e0*/  ISETP.LT.OR P6, PT, R0, 0xd2, !P2 ;  /* 0x000000d20000780c */ /* 0x000fc600057c1670 */
[----:B------:R0:W-:Y:S01]  /*1e9f0*/  @!P0 STG.E.U8 desc[UR20][R2.64+0xd0], R9 ;  /* 0x0000d00902008986 */ /* 0x0001e2000c101114 */
[----:B---3--:R-:W-:-:S03]  /*1ea00*/  FMUL R7, R31, UR22 ;  /* 0x000000161f077c20 */ /* 0x008fc60008400000 */
[----:B------:R-:W3:Y:S04]  /*1ea10*/  LDL.LU R31, [R1+0x22c] ;  /* 0x00022c00011f7983 */ /* 0x000ee80000300800 */
[----:B------:R-:W3:Y:S01]  /*1ea20*/  LDL.LU R38, [R1+0x230] ;  /* 0x0002300001267983 */ /* 0x000ee20000300800 */
[----:B0-----:R-:W-:Y:S01]  /*1ea30*/  F2FP.SATFINITE.E5M2.F32.PACK_AB_MERGE_C R9, RZ, R4, RZ ;  /* 0x00000004ff09723e */ /* 0x001fe200048060ff */
[----:B------:R-:W-:Y:S02]  /*1ea40*/  FMUL R4, R30, UR22 ;  /* 0x000000161e047c20 */ /* 0x000fe40008400000 */
[----:B------:R-:W3:Y:S01]  /*1ea50*/  LDL.LU R30, [R1+0x234] ;  /* 0x00023400011e7983 */ /* 0x000ee20000300800 */
[----:B------:R-:W-:Y:S02]  /*1ea60*/  F2FP.SATFINITE.E5M2.F32.PACK_AB_MERGE_C R237, RZ, R237, RZ ;  /* 0x000000edffed723e */ /* 0x000fe400048060ff */
[----:B------:R-:W-:Y:S01]  /*1ea70*/  F2FP.SATFINITE.E5M2.F32.PACK_AB_MERGE_C R13, RZ, R5, RZ ;  /* 0x00000005ff0d723e */ /* 0x000fe200048060ff */
[----:B------:R-:W-:Y:S01]  /*1ea80*/  FMUL R5, R37, UR22 ;  /* 0x0000001625057c20 */ /* 0x000fe20008400000 */
[----:B------:R-:W-:Y:S01]  /*1ea90*/  ISETP.LT.OR P0, PT, R0, 0xd9, !P3 ;  /* 0x000000d90000780c */ /* 0x000fe20005f01670 */
[----:B------:R-:W3:Y:S01]  /*1eaa0*/  LDL.LU R37, [R1+0x238] ;  /* 0x0002380001257983 */ /* 0x000ee20000300800 */
[----:B------:R-:W-:-:S03]  /*1eab0*/  F2FP.SATFINITE.E5M2.F32.PACK_AB_MERGE_C R15, RZ, R6, RZ ;  /* 0x00000006ff0f723e */ /* 0x000fc600048060ff */
[----:B------:R-:W-:Y:S01]  /*1eac0*/  @!P1 STG.E.U8 desc[UR20][R2.64+0xd1], R237 ;  /* 0x0000d1ed02009986 */ /* 0x000fe2000c101114 */
[----:B------:R-:W-:-:S03]  /*1ead0*/  ISETP.LT.OR P1, PT, R0, 0xda, !P3 ;  /* 0x000000da0000780c */ /* 0x000fc60005f21670 */
[----:B------:R0:W-:Y:S01]  /*1eae0*/  @!P5 STG.E.U8 desc[UR20][R24.64+0xd0], R11 ;  /* 0x0000d00b1800d986 */ /* 0x0001e2000c101114 */
[----:B------:R-:W-:-:S03]  /*1eaf0*/  ISETP.LT.OR P5, PT, R0, 0xd9, !P2 ;  /* 0x000000d90000780c */ /* 0x000fc600057a1670 */
[----:B------:R1:W-:Y:S01]  /*1eb00*/  @!P6 STG.E.U8 desc[UR20][R24.64+0xd1], R13 ;  /* 0x0000d10d1800e986 */ /* 0x0003e2000c101114 */
[----:B0-----:R-:W-:Y:S02]  /*1eb10*/  F2FP.SATFINITE.E5M2.F32.PACK_AB_MERGE_C R11, RZ, R5, RZ ;  /* 0x00000005ff0b723e */ /* 0x001fe400048060ff */
[----:B-1----:R-:W-:Y:S01]  /*1eb20*/  F2FP.SATFINITE.E5M2.F32.PACK_AB_MERGE_C R13, RZ, R7, RZ ;  /* 0x00000007ff0d723e */ /* 0x002fe200048060ff */
[----:B------:R0:W-:Y:S04]  /*1eb30*/  @!P0 STG.E.U8 desc[UR20][R2.64+0xd8], R9 ;  /* 0x0000d80902008986 */ /* 0x0001e8000c101114 */
[----:B------:R1:W-:Y:S01]  /*1eb40*/  @!P1 STG.E.U8 desc[UR20][R2.64+0xd9], R11 ;  /* 0x0000d90b02009986 */ /* 0x0003e2000c101114 */
[----:B0-----:R-:W-:-:S03]  /*1eb50*/  F2FP.SATFINITE.E5M2.F32.PACK_AB_MERGE_C R9, RZ, R4, RZ ;  /* 0x00000004ff09723e */ /* 0x001fc600048060ff */
[----:B------:R0:W-:Y:S01]  /*1eb60*/  @!P5 STG.E.U8 desc[UR20][R24.64+0xd8], R15 ;  /* 0x0000d80f1800d986 */ /* 0x0001e2000c101114 */
[----:B--2---:R-:W-:-:S03]  /*1eb70*/  FMUL R5, R36, UR22 ;  /* 0x0000001624057c20 */ /* 0x004fc60008400000 */
[----:B------:R-:W2:Y:S02]  /*1eb80*/  LDL.LU R36, [R1+0x23c] ;  /* 0x00023c0001247983 */ /* 0x000ea40000300800 */
[----:B-1----:R-:W-:Y:S01]  /*1eb90*/  F2FP.SATFINITE.E5M2.F32.PACK_AB_MERGE_C R11, RZ, R5, RZ ;  /* 0x00000005ff0b723e */ /* 0x002fe200048060ff */
[----:B------:R-:W-:Y:S02]  /*1eba0*/  FMUL R6, R35, UR22 ;  /* 0x0000001623067c20 */ /* 0x000fe40008400000 */
[----:B------:R-:W2:Y:S01]  /*1ebb0*/  LDL.LU R35, [R1+0x240] ;  /* 0x0002400001237983 */ /* 0x000ea20000300800 */
[----:B----4-:R-:W-:-:S03]  /*1ebc0*/  FMUL R7, R34, UR22 ;  /* 0x0000001622077c20 */ /* 0x010fc60008400000 */
[----:B------:R-:W4:Y:S01]  /*1ebd0*/  LDL.LU R34, [R1+0x244] ;  /* 0x0002440001227983 */ /* 0x000f220000300800 */
[----:B-----5:R-:W-:-:S03]  /*1ebe0*/  FMUL R4, R33, UR22 ;  /* 0x0000001621047c20 */ /* 0x020fc60008400000 */
[----:B------:R-:W5:Y:S01]  /*1ebf0*/  LDL.LU R33, [R1+0x248] ;  /* 0x0002480001217983 */ /* 0x000f620000300800 */
[----:B0-----:R-:W-:Y:S01]  /*1ec00*/  F2FP.SATFINITE.E5M2.F32.PACK_AB_MERGE_C R15, RZ, R6, RZ ;  /* 0x00000006ff0f723e */ /* 0x001fe200048060ff */
[----:B---3--:R-:W-:Y:S02]  /*1ec10*/  FMUL R5, R31, UR22 ;  /* 0x000000161f057c20 */ /* 0x008fe40008400000 */
[----:B------:R-:W3:Y:S01]  /*1ec20*/  LDL.LU R31, [R1+0x24c] ;  /* 0x00024c00011f7983 */ /* 0x000ee20000300800 */
[----:B------:R-:W-:-:S03]  /*1ec30*/  FMUL R6, R30, UR22 ;  /* 0x000000161e067c20 */ /* 0x000fc60008400000 */
[----:B------:R-:W3:Y:S01]  /*1ec40*/  LDL.LU R30, [R1+0x250] ;  /* 0x00025000011e7983 */ /* 0x000ee20000300800 */
[C---:B------:R-:W-:Y:S02]  /*1ec50*/  ISETP.LT.OR P6, PT, R0.reuse, 0xda, !P2 ;  /* 0x000000da0000780c */ /* 0x040fe400057c1670 */
[C---:B------:R-:W-:Y:S02]  /*1ec60*/  ISETP.LT.OR P5, PT, R0.reuse, 0xe1, !P3 ;  /* 0x000000e10000780c */ /* 0x040fe40005fa1670 */
[C---:B------:R-:W-:Y:S02]  /*1ec70*/  ISETP.LT.OR P0, PT, R0.reuse, 0xe1, !P2 ;  /* 0x000000e10000780c */ /* 0x040fe40005701670 */
[----:B------:R-:W-:-:S07]  /*1ec80*/  ISETP.LT.OR P1, PT, R0, 0xe2, !P2 ;  /* 0x000000e20000780c */ /* 0x000fce0005721670 */
[----:B------:R0:W-:Y:S01]  /*1ec90*/  @!P6 STG.E.U8 desc[UR20][R24.64+0xd9], R13 ;  /* 0x0000d90d1800e986 */ /* 0x0001e2000c101114 */
[C---:B------:R-:W-:Y:S02]  /*1eca0*/  ISETP.LT.OR P6, PT, R0.reuse, 0xe2, !P3 ;  /* 0x000000e20000780c */ /* 0x040fe40005fc1670 */
[----:B------:R-:W-:Y:S01]  /*1ecb0*/  F2FP.SATFINITE.E5M2.F32.PACK_AB_MERGE_C R7, RZ, R7, RZ ;  /* 0x00000007ff07723e */ /* 0x000fe200048060ff */
[----:B------:R1:W-:Y:S01]  /*1ecc0*/  @!P5 STG.E.U8 desc[UR20][R2.64+0xe0], R9 ;  /* 0x0000e0090200d986 */ /* 0x0003e2000c101114 */
[----:B------:R-:W-:Y:S02]  /*1ecd0*/  ISETP.LT.OR P5, PT, R0, 0xea, !P2 ;  /* 0x000000ea0000780c */ /* 0x000fe400057a1670 */
[----:B0-----:R-:W-:Y:S01]  /*1ece0*/  F2FP.SATFINITE.E5M2.F32.PACK_AB_MERGE_C R13, RZ, R4, RZ ;  /* 0x00000004ff0d723e */ /* 0x001fe200048060ff */
[----:B------:R-:W-:-:S06]  /*1ecf0*/  FMUL R4, R38, UR22 ;  /* 0x0000001626047c20 */ /* 0x000fcc0008400000 */
[----:B------:R-:W-:Y:S01]  /*1ed00*/  @!P6 STG.E.U8 desc[UR20][R2.64+0xe1], R11 ;  /* 0x0000e10b0200e986 */ /* 0x000fe2000c101114 */
[----:B------:R-:W-:-:S03]  /*1ed10*/  ISETP.LT.OR P6, PT, R0, 0xe9, !P3 ;  /* 0x000000e90000780c */ /* 0x000fc60005fc1670 */
[----:B------:R-:W-:Y:S01]  /*1ed20*/  @!P0 STG.E.U8 desc[UR20][R24.64+0xe0], R15 ;  /* 0x0000e00f18008986 */ /* 0x000fe2000c101114 */
[----:B------:R-:W-:-:S03]  /*1ed30*/  ISETP.LT.OR P0, PT, R0, 0xea, !P3 ;  /* 0x000000ea0000780c */ /* 0x000fc60005f01670 */
[----:B------:R0:W-:Y:S04]  /*1ed40*/  @!P1 STG.E.U8 desc[UR20][R24.64+0xe1], R7 ;  /* 0x0000e10718009986 */ /* 0x0001e8000c101114 */
[----:B------:R-:W3:Y:S01]  /*1ed50*/  LDL.LU R38, [R1+0x254] ;  /* 0x0002540001267983 */ /* 0x000ee20000300800 */
[----:B-1----:R-:W-:Y:S02]  /*1ed60*/  F2FP.SATFINITE.E5M2.F32.PACK_AB_MERGE_C R9, RZ, R5, RZ ;  /* 0x00000005ff09723e */ /* 0x002fe400048060ff */
[----:B0-----:R-:W-:Y:S01]  /*1ed70*/  F2FP.SATFINITE.E5M2.F32.PACK_AB_MERGE_C R7, RZ, R4, RZ ;  /* 0x00000004ff07723e */ /* 0x001fe200048060ff */
[----:B------:R-:W-:Y:S02]  /*1ed80*/  FMUL R4, R37, UR22 ;  /* 0x0000001625047c20 */ /* 0x000fe40008400000 */
[----:B------:R-:W3:Y:S01]  /*1ed90*/  LDL.LU R37, [R1+0x258] ;  /* 0x0002580001257983 */ /* 0x000ee20000300800 */
[----:B------:R-:W-:-:S02]  /*1eda0*/  F2FP.SATFINITE.E5M2.F32.PACK_AB_MERGE_C R11, RZ, R6, RZ ;  /* 0x00000006ff0b723e */ /* 0x000fc400048060ff */
[----:B------:R-:W-:Y:S01]  /*1edb0*/  F2FP.SATFINITE.E5M2.F32.PACK_AB_MERGE_C R15, RZ, R4, RZ ;  /* 0x00000004ff0f723e */ /* 0x000fe200048060ff */
[----:B------:R-:W-:Y:S04]  /*1edc0*/  @!P6 STG.E.U8 desc[UR20][R2.64+0xe8], R13 ;  /* 0x0000e80d0200e986 */ /* 0x000fe8000c101114 */
[----:B------:R0:W-:Y:S04]  /*1edd0*/  @!P0 STG.E.U8 desc[UR20][R2.64+0xe9], R9 ;  /* 0x0000e90902008986 */ /* 0x0001e8000c101114 */
[----:B------:R1:W-:Y:S01]  /*1ede0*/  @!P5 STG.E.U8 desc[UR20][R24.64+0xe9], R11 ;  /* 0x0000e90b1800d986 */ /* 0x0003e2000c101114 */
[----:B--2---:R-:W-:-:S03]  /*1edf0*/  FMUL R5, R36, UR22 ;  /* 0x0000001624057c20 */ /* 0x004fc60008400000 */
[----:B------:R-:W2:Y:S02]  /*1ee00*/  LDL.LU R36, [R1+0x25c] ;  /* 0x00025c0001247983 */ /* 0x000ea40000300800 */
[----:B0-----:R-:W-:Y:S01]  /*1ee10*/  F2FP.SATFINITE.E5M2.F32.PACK_AB_MERGE_C R9, RZ, R5, RZ ;  /* 0x00000005ff09723e */ /* 0x001fe200048060ff */
[----:B------:R-:W-:Y:S02]  /*1ee20*/  FMUL R6, R35, UR22 ;  /* 0x0000001623067c20 */ /* 0x000fe40008400000 */
[----:B------:R-:W2:Y:S01]  /*1ee30*/  LDL.LU R35, [R1+0x260] ;  /* 0x0002600001237983 */ /* 0x000ea20000300800 */
[----:B----4-:R-:W-:-:S03]  /*1ee40*/  FMUL R4, R34, UR22 ;  /* 0x0000001622047c20 */ /* 0x010fc60008400000 */
[----:B------:R-:W4:Y:S02]  /*1ee50*/  LDL.LU R34, [R1+0x264] ;  /* 0x0002640001227983 */ /* 0x000f240000300800 */
[----:B-1----:R-:W-:Y:S01]  /*1ee60*/  F2FP.SATFINITE.E5M2.F32.PACK_AB_MERGE_C R11, RZ, R4, RZ ;  /* 0x00000004ff0b723e */ /* 0x002fe200048060ff */
[----:B-----5:R-:W-:Y:S02]  /*1ee70*/  FMUL R4, R33, UR22 ;  /* 0x0000001621047c20 */ /* 0x020fe40008400000 */
[----:B------:R-:W5:Y:S03]  /*1ee80*/  LDL.LU R33, [R1+0x268] ;  /* 0x0002680001217983 */ /* 0x000f660000300800 */
[----:B------:R-:W-:Y:S01]  /*1ee90*/  F2FP.SATFINITE.E5M2.F32.PACK_AB_MERGE_C R13, RZ, R4, RZ ;  /* 0x00000004ff0d723e */ /* 0x000fe200048060ff */
        /* <DEDUP_REMOVED lines=9> */
[----:B------:R-:W-:-:S03]  /*1ef30*/  ISETP.LT.OR P1, PT, R0, 0xf1, !P2 ;  /* 0x000000f10000780c */ /* 0x000fc60005721670 */
[----:B------:R1:W-:Y:S01]  /*1ef40*/  @!P6 STG.E.U8 desc[UR20][R2.64+0xf0], R15 ;  /* 0x0000f00f0200e986 */ /* 0x0003e2000c101114 */
[C---:B------:R-:W-:Y:S02]  /*1ef50*/  ISETP.LT.OR P6, PT, R0.reuse, 0xf9, !P3 ;  /* 0x000000f90000780c */ /* 0x040fe40005fc1670 */
[----:B------:R-:W-:Y:S01]  /*1ef60*/  ISETP.LT.OR P3, PT, R0, 0xfa, !P3 ;  /* 0x000000fa0000780c */ /* 0x000fe20005f61670 */
[----:B------:R1:W-:Y:S01]  /*1ef70*/  @!P0 STG.E.U8 desc[UR20][R2.64+0xf1], R9 ;  /* 0x0000f10902008986 */ /* 0x0003e2000c101114 */
[----:B0-----:R-:W-:Y:S02]  /*1ef80*/  F2FP.SATFINITE.E5M2.F32.PACK_AB_MERGE_C R7, RZ, R6, RZ ;  /* 0x00000006ff07723e */ /* 0x001fe400048060ff */
[----:B-1----:R-:W-:Y:S02]  /*1ef90*/  F2FP.SATFINITE.E5M2.F32.PACK_AB_MERGE_C R15, RZ, R5, RZ ;  /* 0x00000005ff0f723e */ /* 0x002fe400048060ff */
[----:B------:R-:W-:Y:S01]  /*1efa0*/  F2FP.SATFINITE.E5M2.F32.PACK_AB_MERGE_C R9, RZ, R4, RZ ;  /* 0x00000004ff09723e */ /* 0x000fe200048060ff */
[----:B------:R-:W-:-:S02]  /*1efb0*/  FMUL R4, R38, UR22 ;  /* 0x0000001626047c20 */ /* 0x000fc40008400000 */
[----:B------:R-:W3:Y:S04]  /*1efc0*/  LDL.LU R38, [R1+0x274] ;  /* 0x0002740001267983 */ /* 0x000ee80000300800 */
[----:B------:R0:W-:Y:S01]  /*1efd0*/  @!P5 STG.E.U8 desc[UR20][R24.64+0xf1], R11 ;  /* 0x0000f10b1800d986 */ /* 0x0001e2000c101114 */
[----:B------:R-:W-:Y:S01]  /*1efe0*/  ISETP.LT.OR P5, PT, R0, 0xf9, !P2 ;  /* 0x000000f90000780c */ /* 0x000fe200057a1670 */
[----:B------:R-:W-:Y:S02]  /*1eff0*/  FMUL R5, R37, UR22 ;  /* 0x0000001625057c20 */ /* 0x000fe40008400000 */
[----:B------:R-:W3:Y:S04]  /*1f000*/  LDL.LU R37, [R1+0x278] ;  /* 0x0002780001257983 */ /* 0x000ee80000300800 */
[----:B------:R1:W-:Y:S04]  /*1f010*/  @!P1 STG.E.U8 desc[UR20][R24.64+0xf0], R7 ;  /* 0x0000f00718009986 */ /* 0x0003e8000c101114 */
[----:B------:R-:W-:Y:S04]  /*1f020*/  @!P6 STG.E.U8 desc[UR20][R2.64+0xf8], R13 ;  /* 0x0000f80d0200e986 */ /* 0x000fe8000c101114 */
[----:B------:R4:W-:Y:S01]  /*1f030*/  @!P3 STG.E.U8 desc[UR20][R2.64+0xf9], R15 ;  /* 0x0000f90f0200b986 */ /* 0x0009e2000c101114 */
[----:B0-----:R-:W-:-:S03]  /*1f040*/  F2FP.SATFINITE.E5M2.F32.PACK_AB_MERGE_C R11, RZ, R4, RZ ;  /* 0x00000004ff0b723e */ /* 0x001fc600048060ff */
[----:B------:R0:W-:Y:S01]  /*1f050*/  @!P5 STG.E.U8 desc[UR20][R24.64+0xf8], R9 ;  /* 0x0000f8091800d986 */ /* 0x0001e2000c101114 */
[----:B--2---:R-:W-:-:S03]  /*1f060*/  FMUL R6, R36, UR22 ;  /* 0x0000001624067c20 */ /* 0x004fc60008400000 */
[----:B------:R-:W2:Y:S01]  /*1f070*/  LDL.LU R36, [R1+0x27c] ;  /* 0x00027c0001247983 */ /* 0x000ea20000300800 */
[----:B-1----:R-:W-:-:S03]  /*1f080*/  FMUL R7, R35, UR22 ;  /* 0x0000001623077c20 */ /* 0x002fc60008400000 */
        /* <DEDUP_REMOVED lines=10> */
[----:B------:R-:W-:Y:S02]  /*1f130*/  ISETP.GE.AND P1, PT, R32, 0x81, PT ;  /* 0x000000812000780c */ /* 0x000fe40003f26270 */
[C---:B------:R-:W-:Y:S02]  /*1f140*/  ISETP.LT.OR P2, PT, R0.reuse, 0xfa, !P2 ;  /* 0x000000fa0000780c */ /* 0x040fe40005741670 */
[C---:B------:R-:W-:Y:S02]  /*1f150*/  ISETP.LT.OR P6, PT, R0.reuse, 0x1, !P1 ;  /* 0x000000010000780c */ /* 0x040fe40004fc1670 */
[----:B------:R-:W-:Y:S02]  /*1f160*/  ISETP.LT.OR P3, PT, R0, 0x2, !P1 ;  /* 0x000000020000780c */ /* 0x000fe40004f61670 */
[----:B------:R-:W-:Y:S02]  /*1f170*/  F2FP.SATFINITE.E5M2.F32.PACK_AB_MERGE_C R5, RZ, R5, RZ ;  /* 0x00000005ff05723e */ /* 0x000fe400048060ff */
[----:B------:R-:W-:-:S05]  /*1f180*/  ISETP.GE.AND P0, PT, R32, 0x89, PT ;  /* 0x000000892000780c */ /* 0x000fca0003f06270 */
[----:B------:R-:W-:Y:S01]  /*1f190*/  @!P2 STG.E.U8 desc[UR20][R24.64+0xf9], R11 ;  /* 0x0000f90b1800a986 */ /* 0x000fe2000c101114 */
[----:B------:R-:W-:-:S03]  /*1f1a0*/  F2FP.SATFINITE.E5M2.F32.PACK_AB_MERGE_C R13, RZ, R6, RZ ;  /* 0x00000006ff0d723e */ /* 0x000fc600048060ff */
[----:B------:R0:W-:Y:S01]  /*1f1b0*/  @!P6 STG.E.U8 desc[UR20][R28.64], R5 ;  /* 0x000000051c00e986 */ /* 0x0001e2000c101114 */
[C---:B------:R-:W-:Y:S02]  /*1f1c0*/  ISETP.LT.OR P6, PT, R0.reuse, 0x2, !P0 ;  /* 0x000000020000780c */ /* 0x040fe400047c1670 */
[C---:B------:R-:W-:Y:S01]  /*1f1d0*/  ISETP.LT.OR P5, PT, R0.reuse, 0x1, !P0 ;  /* 0x000000010000780c */ /* 0x040fe200047a1670 */
[----:B------:R1:W-:Y:S01]  /*1f1e0*/  @!P3 STG.E.U8 desc[UR20][R28.64+0x1], R13 ;  /* 0x0000010d1c00b986 */ /* 0x0003e2000c101114 */
[----:B------:R-:W-:Y:S02]  /*1f1f0*/  ISETP.LT.OR P2, PT, R0, 0xa, !P1 ;  /* 0x0000000a0000780c */ /* 0x000fe40004f41670 */
[----:B0-----:R-:W-:Y:S02]  /*1f200*/  F2FP.SATFINITE.E5M2.F32.PACK_AB_MERGE_C R5, RZ, R3, RZ ;  /* 0x00000003ff05723e */ /* 0x001fe400048060ff */
[----:B-1----:R-:W-:Y:S01]  /*1f210*/  F2FP.SATFINITE.E5M2.F32.PACK_AB_MERGE_C R13, RZ, R2, RZ ;  /* 0x00000002ff0d723e */ /* 0x002fe200048060ff */
[----:B------:R-:W-:-:S02]  /*1f220*/  FMUL R3, R38, UR22 ;  /* 0x0000001626037c20 */ /* 0x000fc40008400000 */
[----:B------:R-:W3:Y:S01]  /*1f230*/  LDL.LU R38, [R1+0x294] ;  /* 0x0002940001267983 */ /* 0x000ee20000300800 */
[----:B------:R-:W-:Y:S02]  /*1f240*/  F2FP.SATFINITE.E5M2.F32.PACK_AB_MERGE_C R11, RZ, R4, RZ ;  /* 0x00000004ff0b723e */ /* 0x000fe400048060ff */
[----:B------:R-:W-:Y:S01]  /*1f250*/  ISETP.LT.OR P3, PT, R0, 0x9, !P1 ;  /* 0x000000090000780c */ /* 0x000fe20004f61670 */
[----:B------:R0:W-:Y:S01]  /*1f260*/  @!P6 STG.E.U8 desc[UR20][R26.64+0x1], R9 ;  /* 0x000001091a00e986 */ /* 0x0001e2000c101114 */
[----:B------:R-:W-:-:S03]  /*1f270*/  FMUL R2, R37, UR22 ;  /* 0x0000001625027c20 */ /* 0x000fc60008400000 */
[----:B------:R-:W3:Y:S01]  /*1f280*/  LDL.LU R37, [R1+0x298] ;  /* 0x0002980001257983 */ /* 0x000ee20000300800 */
[----:B------:R-:W-:Y:S02]  /*1f290*/  F2FP.SATFINITE.E5M2.F32.PACK_AB_MERGE_C R7, RZ, R7, RZ ;  /* 0x00000007ff07723e */ /* 0x000fe400048060ff */
[----:B0-----:R-:W-:-:S03]  /*1f2a0*/  F2FP.SATFINITE.E5M2.F32.PACK_AB_MERGE_C R9, RZ, R2, RZ ;  /* 0x00000002ff09723e */ /* 0x001fc600048060ff */
        /* <DEDUP_REMOVED lines=8> */
[----:B------:R-:W2:Y:S03]  /*1f330*/  LDL.LU R35, [R1+0x2a0] ;  /* 0x0002a00001237983 */ /* 0x000ea60000300800 */
[----:B------:R-:W-:Y:S01]  /*1f340*/  F2FP.SATFINITE.E5M2.F32.PACK_AB_MERGE_C R15, RZ, R2, RZ ;  /* 0x00000002ff0f723e */ /* 0x000fe200048060ff */
[----:B----4-:R-:W-:Y:S02]  /*1f350*/  FMUL R2, R34, UR22 ;  /* 0x0000001622027c20 */ /* 0x010fe40008400000 */
[----:B------:R-:W4:Y:S01]  /*1f360*/  LDL.LU R34, [R1+0x2a4] ;  /* 0x0002a40001227983 */ /* 0x000f220000300800 */
[----:B-----5:R-:W-:-:S03]  /*1f370*/  FMUL R3, R33, UR22 ;  /* 0x0000001621037c20 */ /* 0x020fc60008400000 */
[----:B------:R-:W5:Y:S01]  /*1f380*/  LDL.LU R33, [R1+0x2a8] ;  /* 0x0002a80001217983 */ /* 0x000f620000300800 */
[----:B---3--:R-:W-:-:S03]  /*1f390*/  FMUL R4, R31, UR22 ;  /* 0x000000161f047c20 */ /* 0x008fc60008400000 */
[----:B------:R-:W3:Y:S01]  /*1f3a0*/  LDL.LU R31, [R1+0x2ac] ;  /* 0x0002ac00011f7983 */ /* 0x000ee20000300800 */
[----:B0-----:R-:W-:-:S03]  /*1f3b0*/  FMUL R5, R30, UR22 ;  /* 0x000000161e057c20 */ /* 0x001fc60008400000 */
[----:B------:R-:W3:Y:S01]  /*1f3c0*/  LDL.LU R30, [R1+0x2b0] ;  /* 0x0002b000011e7983 */ /* 0x000ee20000300800 */
[C---:B------:R-:W-:Y:S02]  /*1f3d0*/  ISETP.LT.OR P6, PT, R0.reuse, 0xa, !P0 ;  /* 0x0000000a0000780c */ /* 0x040fe400047c1670 */
[C---:B------:R-:W-:Y:S02]  /*1f3e0*/  ISETP.LT.OR P5, PT, R0.reuse, 0x9, !P0 ;  /* 0x000000090000780c */ /* 0x040fe400047a1670 */
[C---:B------:R-:W-:Y:S02]  /*1f3f0*/  ISETP.LT.OR P3, PT, R0.reuse, 0x11, !P1 ;  /* 0x000000110000780c */ /* 0x040fe40004f61670 */
[----:B------:R-:W-:-:S07]  /*1f400*/  ISETP.LT.OR P2, PT, R0, 0x12, !P1 ;  /* 0x000000120000780c */ /* 0x000fce0004f41670 */
[----:B------:R0:W-:Y:S01]  /*1f410*/  @!P6 STG.E.U8 desc[UR20][R26.64+0x9], R7 ;  /* 0x000009071a00e986 */ /* 0x0001e2000c101114 */
[----:B------:R-:W-:-:S03]  /*1f420*/  ISETP.LT.OR P6, PT, R0, 0x12, !P0 ;  /* 0x000000120000780c */ /* 0x000fc600047c1670 */
[----:B------:R-:W-:Y:S01]  /*1f430*/  @!P5 STG.E.U8 desc[UR20][R26.64+0x8], R13 ;  /* 0x0000080d1a00d986 */ /* 0x000fe2000c101114 */
[----:B------:R-:W-:-:S03]  /*1f440*/  ISETP.LT.OR P5, PT, R0, 0x11, !P0 ;  /* 0x000000110000780c */ /* 0x000fc600047a1670 */
[----:B------:R1:W-:Y:S01]  /*1f450*/  @!P3 STG.E.U8 desc[UR20][R28.64+0x10], R9 ;  /* 0x000010091c00b986 */ /* 0x0003e2000c101114 */
[C---:B------:R-:W-:Y:S02]  /*1f460*/  ISETP.LT.OR P3, PT, R0.reuse, 0x19, !P1 ;  /* 0x000000190000780c */ /* 0x040fe40004f61670 */
[----:B0-----:R-:W-:Y:S01]  /*1f470*/  F2FP.SATFINITE.E5M2.F32.PACK_AB_MERGE_C R7, RZ, R2, RZ ;  /* 0x00000002ff07723e */ /* 0x001fe200048060ff */
[----:B------:R0:W-:Y:S01]  /*1f480*/  @!P2 STG.E.U8 desc[UR20][R28.64+0x11], R11 ;  /* 0x0000110b1c00a986 */ /* 0x0001e2000c101114 */
[----:B------:R-:W-:Y:S02]  /*1f490*/  ISETP.LT.OR P2, PT, R0, 0x1a, !P1 ;  /* 0x0000001a0000780c */ /* 0x000fe40004f41670 */
[----:B-1----:R-:W-:Y:S01]  /*1f4a0*/  F2FP.SATFINITE.E5M2.F32.PACK_AB_MERGE_C R9, RZ, R3, RZ ;  /* 0x00000003ff09723e */ /* 0x002fe200048060ff */
[----:B------:R-:W-:Y:S02]  /*1f4b0*/  FMUL R2, R38, UR22 ;  /* 0x0000001626027c20 */ /* 0x000fe40008400000 */
[----:B------:R-:W3:Y:S01]  /*1f4c0*/  LDL.LU R38, [R1+0x2b4] ;  /* 0x0002b40001267983 */ /* 0x000ee20000300800 */
[----:B0-----:R-:W-:-:S03]  /*1f4d0*/  F2FP.SATFINITE.E5M2.F32.PACK_AB_MERGE_C R11, RZ, R4, RZ ;  /* 0x00000004ff0b723e */ /* 0x001fc600048060ff */
[----:B------:R0:W-:Y:S01]  /*1f4e0*/  @!P6 STG.E.U8 desc[UR20][R26.64+0x11], R7 ;  /* 0x000011071a00e986 */ /* 0x0001e2000c101114 */
[----:B------:R-:W-:Y:S01]  /*1f4f0*/  ISETP.LT.OR P6, PT, R0, 0x1a, !P0 ;  /* 0x0000001a0000780c */ /* 0x000fe200047c1670 */
[----:B------:R-:W-:Y:S02]  /*1f500*/  FMUL R3, R37, UR22 ;  /* 0x0000001625037c20 */ /* 0x000fe40008400000 */
[----:B------:R-:W3:Y:S01]  /*1f510*/  LDL.LU R37, [R1+0x2b8] ;  /* 0x0002b80001257983 */ /* 0x000ee20000300800 */
[----:B0-----:R-:W-:-:S03]  /*1f520*/  F2FP.SATFINITE.E5M2.F32.PACK_AB_MERGE_C R7, RZ, R2, RZ ;  /* 0x00000002ff07723e */ /* 0x001fc600048060ff */
[----:B------:R-:W-:Y:S04]  /*1f530*/  @!P5 STG.E.U8 desc[UR20][R26.64+0x10], R15 ;  /* 0x0000100f1a00d986 */ /* 0x000fe8000c101114 */
        /* <DEDUP_REMOVED lines=13> */
[----:B------:R-:W5:Y:S02]  /*1f610*/  LDL.LU R33, [R1+0x2c8] ;  /* 0x0002c80001217983 */ /* 0x000f640000300800 */
        /* <DEDUP_REMOVED lines=8> */
[----:B------:R-:W-:Y:S02]  /*1f6a0*/  F2FP.SATFINITE.E5M2.F32.PACK_AB_MERGE_C R5, RZ, R5, RZ ;  /* 0x00000005ff05723e */ /* 0x000fe400048060ff */
[----:B------:R-:W-:-:S05]  /*1f6b0*/  ISETP.LT.OR P6, PT, R0, 0x22, !P0 ;  /* 0x000000220000780c */ /* 0x000fca00047c1670 */
[----:B------:R0:W-:Y:S01]  /*1f6c0*/  @!P5 STG.E.U8 desc[UR20][R26.64+0x18], R5 ;  /* 0x000018051a00d986 */ /* 0x0001e2000c101114 */
[----:B------:R-:W-:-:S03]  /*1f6d0*/  ISETP.LT.OR P5, PT, R0, 0x21, !P0 ;  /* 0x000000210000780c */ /* 0x000fc600047a1670 */
[----:B------:R-:W-:Y:S01]  /*1f6e0*/  @!P3 STG.E.U8 desc[UR20][R28.64+0x20], R9 ;  /* 0x000020091c00b986 */ /* 0x000fe2000c101114 */
[----:B------:R-:W-:-:S03]  /*1f6f0*/  ISETP.LT.OR P3, PT, R0, 0x29, !P1 ;  /* 0x000000290000780c */ /* 0x000fc60004f61670 */
[----:B------:R1:W-:Y:S01]  /*1f700*/  @!P2 STG.E.U8 desc[UR20][R28.64+0x21], R11 ;  /* 0x0000210b1c00a986 */ /* 0x0003e2000c101114 */
[----:B------:R-:W-:Y:S02]  /*1f710*/  ISETP.LT.OR P2, PT, R0, 0x2a, !P1 ;  /* 0x0000002a0000780c */ /* 0x000fe40004f41670 */
[----:B0-----:R-:W-:Y:S02]  /*1f720*/  F2FP.SATFINITE.E5M2.F32.PACK_AB_MERGE_C R5, RZ, R3, RZ ;  /* 0x00000003ff05723e */ /* 0x001fe400048060ff */
[----:B-1----:R-:W-:Y:S01]  /*1f730*/  F2FP.SATFINITE.E5M2.F32.PACK_AB_MERGE_C R11, RZ, R2, RZ ;  /* 0x00000002ff0b723e */ /* 0x002fe200048060ff */
[----:B------:R-:W-:Y:S02]  /*1f740*/  FMUL R2, R38, UR22 ;  /* 0x0000001626027c20 */ /* 0x000fe40008400000 */
[----:B------:R-:W3:Y:S01]  /*1f750*/  LDL.LU R38, [R1+0x2d4] ;  /* 0x0002d40001267983 */ /* 0x000ee20000300800 */
[----:B------:R-:W-:-:S03]  /*1f760*/  F2FP.SATFINITE.E5M2.F32.PACK_AB_MERGE_C R9, RZ, R4, RZ ;  /* 0x00000004ff09723e */ /* 0x000fc600048060ff */
[----:B------:R-:W-:Y:S01]  /*1f770*/  @!P6 STG.E.U8 desc[UR20][R26.64+0x21], R5 ;  /* 0x000021051a00e986 */ /* 0x000fe2000c101114 */
[----:B------:R-:W-:Y:S01]  /*1f780*/  ISETP.LT.OR P6, PT, R0, 0x2a, !P0 ;  /* 0x0000002a0000780c */ /* 0x000fe200047c1670 */
[----:B------:R-:W-:Y:S02]  /*1f790*/  FMUL R3, R37, UR22 ;  /* 0x0000001625037c20 */ /* 0x000fe40008400000 */
[----:B------:R-:W3:Y:S04]  /*1f7a0*/  LDL.LU R37, [R1+0x2d8] ;  /* 0x0002d80001257983 */ /* 0x000ee80000300800 */
[----:B------:R-:W-:Y:S04]  /*1f7b0*/  @!P5 STG.E.U8 desc[UR20][R26.64+0x20], R13 ;  /* 0x0000200d1a00d986 */ /* 0x000fe8000c101114 */
[----:B------:R0:W-:Y:S04]  /*1f7c0*/  @!P3 STG.E.U8 desc[UR20][R28.64+0x28], R7 ;  /* 0x000028071c00b986 */ /* 0x0001e8000c101114 */
[----:B------:R1:W-:Y:S01]  /*1f7d0*/  @!P2 STG.E.U8 desc[UR20][R28.64+0x29], R9 ;  /* 0x000029091c00a986 */ /* 0x0003e2000c101114 */
[----:B0-----:R-:W-:-:S02]  /*1f7e0*/  F2FP.SATFINITE.E5M2.F32.PACK_AB_MERGE_C R7, RZ, R2, RZ ;  /* 0x00000002ff07723e */ /* 0x001fc400048060ff */
[----:B-1----:R-:W-:-:S03]  /*1f7f0*/  F2FP.SATFINITE.E5M2.F32.PACK_AB_MERGE_C R9, RZ, R3, RZ ;  /* 0x00000003ff09723e */ /* 0x002fc600048060ff */
[----:B------:R0:W-:Y:S01]  /*1f800*/  @!P6 STG.E.U8 desc[UR20][R26.64+0x29], R7 ;  /* 0x000029071a00e986 */ /* 0x0001e2000c101114 */
[----:B--2---:R-:W-:-:S03]  /*1f810*/  FMUL R4, R36, UR22 ;  /* 0x0000001624047c20 */ /* 0x004fc60008400000 */
[----:B------:R-:W2:Y:S02]  /*1f820*/  LDL.LU R36, [R1+0x2dc] ;  /* 0x0002dc0001247983 */ /* 0x000ea40000300800 */
[----:B------:R-:W-:Y:S01]  /*1f830*/  F2FP.SATFINITE.E5M2.F32.PACK_AB_MERGE_C R13, RZ, R4, RZ ;  /* 0x00000004ff0d723e */ /* 0x000fe200048060ff */
        /* <DEDUP_REMOVED lines=15> */
[----:B------:R-:W-:Y:S01]  /*1f930*/  @!P5 STG.E.U8 desc[UR20][R26.64+0x28], R11 ;  /* 0x0000280b1a00d986 */ /* 0x000fe2000c101114 */
[----:B------:R-:W-:-:S03]  /*1f940*/  ISETP.LT.OR P5, PT, R0, 0x31, !P0 ;  /* 0x000000310000780c */ /* 0x000fc600047a1670 */
[----:B------:R0:W-:Y:S01]  /*1f950*/  @!P2 STG.E.U8 desc[UR20][R28.64+0x31], R13 ;  /* 0x0000310d1c00a986 */ /* 0x0001e2000c101114 */
[----:B------:R-:W-:-:S03]  /*1f960*/  ISETP.LT.OR P2, PT, R0, 0x3a, !P1 ;  /* 0x0000003a0000780c */ /* 0x000fc60004f41670 */
[----:B------:R1:W-:Y:S01]  /*1f970*/  @!P3 STG.E.U8 desc[UR20][R28.64+0x30], R9 ;  /* 0x000030091c00b986 */ /* 0x0003e2000c101114 */
[----:B------:R-:W-:Y:S02]  /*1f980*/  ISETP.LT.OR P3, PT, R0, 0x39, !P1 ;  /* 0x000000390000780c */ /* 0x000fe40004f61670 */
[----:B------:R-:W-:Y:S02]  /*1f990*/  F2FP.SATFINITE.E5M2.F32.PACK_AB_MERGE_C R5, RZ, R5, RZ ;  /* 0x00000005ff05723e */ /* 0x000fe400048060ff */
[----:B0-----:R-:W-:Y:S02]  /*1f9a0*/  F2FP.SATFINITE.E5M2.F32.PACK_AB_MERGE_C R13, RZ, R2, RZ ;  /* 0x00000002ff0d723e */ /* 0x001fe400048060ff */
[----:B-1----:R-:W-:Y:S01]  /*1f9b0*/  F2FP.SATFINITE.E5M2.F32.PACK_AB_MERGE_C R9, RZ, R3, RZ ;  /* 0x00000003ff09723e */ /* 0x002fe200048060ff */
[----:B------:R-:W-:Y:S02]  /*1f9c0*/  FMUL R3, R38, UR22 ;  /* 0x0000001626037c20 */ /* 0x000fe40008400000 */
[----:B------:R-:W3:Y:S01]  /*1f9d0*/  LDL.LU R38, [R1+0x2f4] ;  /* 0x0002f40001267983 */ /* 0x000ee20000300800 */
[----:B------:R-:W-:-:S03]  /*1f9e0*/  F2FP.SATFINITE.E5M2.F32.PACK_AB_MERGE_C R11, RZ, R4, RZ ;  /* 0x00000004ff0b723e */ /* 0x000fc600048060ff */
[----:B------:R0:W-:Y:S01]  /*1f9f0*/  @!P6 STG.E.U8 desc[UR20][R26.64+0x31], R7 ;  /* 0x000031071a00e986 */ /* 0x0001e2000c101114 */
[----:B------:R-:W-:-:S03]  /*1fa00*/  FMUL R2, R37, UR22 ;  /* 0x0000001625027c20 */ /* 0x000fc60008400000 */
[----:B------:R-:W3:Y:S01]  /*1fa10*/  LDL.LU R37, [R1+0x2f8] ;  /* 0x0002f80001257983 */ /* 0x000ee20000300800 */
[----:B------:R-:W-:Y:S02]  /*1fa20*/  ISETP.LT.OR P6, PT, R0, 0x3a, !P0 ;  /* 0x0000003a0000780c */ /* 0x000fe400047c1670 */
[----:B0-----:R-:W-:Y:S01]  /*1fa30*/  F2FP.SATFINITE.E5M2.F32.PACK_AB_MERGE_C R7, RZ, R2, RZ ;  /* 0x00000002ff07723e */ /* 0x001fe200048060ff */
[----:B------:R0:W-:Y:S04]  /*1fa40*/  @!P5 STG.E.U8 desc[UR20][R26.64+0x30], R5 ;  /* 0x000030051a00d986 */ /* 0x0001e8000c101114 */
[----:B------:R-:W-:Y:S04]  /*1fa50*/  @!P2 STG.E.U8 desc[UR20][R28.64+0x39], R11 ;  /* 0x0000390b1c00a986 */ /* 0x000fe8000c101114 */
[----:B------:R1:W-:Y:S01]  /*1fa60*/  @!P3 STG.E.U8 desc[UR20][R28.64+0x38], R9 ;  /* 0x000038091c00b986 */ /* 0x0003e2000c101114 */
[----:B0-----:R-:W-:-:S05]  /*1fa70*/  F2FP.SATFINITE.E5M2.F32.PACK_AB_MERGE_C R5, RZ, R3, RZ ;  /* 0x00000003ff05723e */ /* 0x001fca00048060ff */
        /* <DEDUP_REMOVED lines=42> */
[----:B------:R-:W-:Y:S01]  /*1fd20*/  F2FP.SATFINITE.E5M2.F32.PACK_AB_MERGE_C R11, RZ, R4, RZ ;  /* 0x00000004ff0b723e */ /* 0x000fe200048060ff */
[----:B------:R-:W-:Y:S02]  /*1fd30*/  FMUL R2, R35, UR22 ;  /* 0x0000001623027c20 */ /* 0x000fe40008400000 */
[----:B------:R-:W2:Y:S03]  /*1fd40*/  LDL.LU R35, [R1+0x320] ;  /* 0x0003200001237983 */ /* 0x000ea60000300800 */
[----:B-1----:R-:W-:Y:S01]  /*1fd50*/  F2FP.SATFINITE.E5M2.F32.PACK_AB_MERGE_C R13, RZ, R2, RZ ;  /* 0x00000002ff0d723e */ /* 0x002fe200048060ff */
        /* <DEDUP_REMOVED lines=146> */
[----:B------:R-:W-:-:S03]  /*20680*/  FMUL R3, R37, UR22 ;  /* 0x0000001625037c20 */ /* 0x000fc60008400000 */
[----:B------:R-:W3:Y:S04]  /*20690*/  LDL.LU R37, [R1+0x398] ;  /* 0x0003980001257983 */ /* 0x000ee80000300800 */
[----:B------:R-:W-:Y:S04]  /*206a0*/  @!P5 STG.E.U8 desc[UR20][R26.64+0x80], R13 ;  /* 0x0000800d1a00d986 */ /* 0x000fe8000c101114 */
[----:B------:R0:W-:Y:S04]  /*206b0*/  @!P3 STG.E.U8 desc[UR20][R28.64+0x88], R7 ;  /* 0x000088071c00b986 */ /* 0x0001e8000c101114 */
[----:B------:R1:W-:Y:S01]  /*206c0*/  @!P2 STG.E.U8 desc[UR20][R28.64+0x89], R9 ;  /* 0x000089091c00a986 */ /* 0x0003e2000c101114 */
[----:B0-----:R-:W-:-:S02]  /*206d0*/  F2FP.SATFINITE.E5M2.F32.PACK_AB_MERGE_C R7, RZ, R2, RZ ;  /* 0x00000002ff07723e */ /* 0x001fc400048060ff */
[----:B-1----:R-:W-:Y:S01]  /*206e0*/  F2FP.SATFINITE.E5M2.F32.PACK_AB_MERGE_C R9, RZ, R3, RZ ;  /* 0x00000003ff09723e */ /* 0x002fe200048060ff */
[----:B--2---:R-:W-:Y:S02]  /*206f0*/  FMUL R4, R36, UR22 ;  /* 0x0000001624047c20 */ /* 0x004fe40008400000 */
[----:B------:R-:W2:Y:S03]  /*20700*/  LDL.LU R36, [R1+0x39c] ;  /* 0x00039c0001247983 */ /* 0x000ea60000300800 */
[----:B------:R-:W-:Y:S01]  /*20710*/  F2FP.SATFINITE.E5M2.F32.PACK_AB_MERGE_C R13, RZ, R4, RZ ;  /* 0x00000004ff0d723e */ /* 0x000fe200048060ff */
[----:B------:R-:W-:Y:S02]  /*20720*/  FMUL R5, R35, UR22 ;  /* 0x0000001623057c20 */ /* 0x000fe40008400000 */
[----:B------:R-:W2:Y:S01]  /*20730*/  LDL.LU R35, [R1+0x3a0] ;  /* 0x0003a00001237983 */ /* 0x000ea20000300800 */
[----:B----4-:R-:W-:-:S03]  /*20740*/  FMUL R2, R34, UR22 ;  /* 0x0000001622027c20 */ /* 0x010fc60008400000 */
[----:B------:R-:W4:Y:S01]  /*20750*/  LDL.LU R34, [R1+0x3a4] ;  /* 0x0003a40001227983 */ /* 0x000f220000300800 */
[----:B-----5:R-:W-:-:S03]  /*20760*/  FMUL R3, R33, UR22 ;  /* 0x0000001621037c20 */ /* 0x020fc60008400000 */
[----:B------:R-:W5:Y:S01]  /*20770*/  LDL.LU R33, [R1+0x3a8] ;  /* 0x0003a80001217983 */ /* 0x000f620000300800 */
        /* <DEDUP_REMOVED lines=16> */
[----:B------:R-:W-:Y:S01]  /*20880*/  @!P2 STG.E.U8 desc[UR20][R28.64+0x91], R13 ;  /* 0x0000910d1c00a986 */ /* 0x000fe2000c101114 */
[----:B------:R-:W-:Y:S02]  /*20890*/  ISETP.LT.OR P2, PT, R0, 0x9a, !P1 ;  /* 0x0000009a0000780c */ /* 0x000fe40004f41670 */
        /* <DEDUP_REMOVED lines=82> */
[----:B------:R0:W-:Y:S01]  /*20dc0*/  @!P6 STG.E.U8 desc[UR20][R26.64+0xb1], R7 ;  /* 0x0000b1071a00e986 */ /* 0x0001e2000c101114 */
[----:B------:R-:W-:-:S03]  /*20dd0*/  FMUL R3, R38, UR22 ;  /* 0x0000001626037c20 */ /* 0x000fc60008400000 */
[----:B------:R-:W3:Y:S01]  /*20de0*/  LDL.LU R38, [R1+0x3f4] ;  /* 0x0003f40001267983 */ /* 0x000ee20000300800 */
[----:B------:R-:W-:Y:S02]  /*20df0*/  F2FP.SATFINITE.E5M2.F32.PACK_AB_MERGE_C R11, RZ, R4, RZ ;  /* 0x00000004ff0b723e */ /* 0x000fe400048060ff */
[----:B------:R-:W-:Y:S01]  /*20e00*/  ISETP.LT.OR P6, PT, R0, 0xba, !P0 ;  /* 0x000000ba0000780c */ /* 0x000fe200047c1670 */
[----:B------:R-:W-:Y:S02]  /*20e10*/  FMUL R2, R37, UR22 ;  /* 0x0000001625027c20 */ /* 0x000fe40008400000 */
[----:B------:R-:W3:Y:S03]  /*20e20*/  LDL.LU R37, [R1+0x3f8] ;  /* 0x0003f80001257983 */ /* 0x000ee60000300800 */
        /* <DEDUP_REMOVED lines=31> */
[----:B-1----:R-:W-:-:S03]  /*21020*/  F2FP.SATFINITE.E5M2.F32.PACK_AB_MERGE_C R9, RZ, R3, RZ ;  /* 0x00000003ff09723e */ /* 0x002fc600048060ff */
[----:B------:R0:W-:Y:S01]  /*21030*/  @!P6 STG.E.U8 desc[UR20][R26.64+0xc1], R7 ;  /* 0x0000c1071a00e986 */ /* 0x0001e2000c101114 */
[----:B------:R-:W-:Y:S01]  /*21040*/  FMUL R2, R38, UR22 ;  /* 0x0000001626027c20 */ /* 0x000fe20008400000 */
[----:B------:R-:W-:Y:S02]  /*21050*/  ISETP.LT.OR P6, PT, R0, 0xca, !P0 ;  /* 0x000000ca0000780c */ /* 0x000fe400047c1670 */
[----:B------:R-:W3:Y:S01]  /*21060*/  LDL.LU R38, [R1+0x414] ;  /* 0x0004140001267983 */ /* 0x000ee20000300800 */
[----:B------:R-:W-:Y:S01]  /*21070*/  F2FP.SATFINITE.E5M2.F32.PACK_AB_MERGE_C R13, RZ, R4, RZ ;  /* 0x00000004ff0d723e */ /* 0x000fe200048060ff */
        /* <DEDUP_REMOVED lines=24> */
[C---:B------:R-:W-:Y:S01]  /*21200*/  ISETP.LT.OR P3, PT, R0.reuse, 0xd1, !P1 ;  /* 0x000000d10000780c */ /* 0x040fe20004f61670 */
[----:B------:R-:W3:Y:S01]  /*21210*/  LDL.LU R40, [R1+0x434] ;  /* 0x0004340001287983 */ /* 0x000ee20000300800 */
[C---:B------:R-:W-:Y:S02]  /*21220*/  ISETP.LT.OR P2, PT, R0.reuse, 0xd2, !P1 ;  /* 0x000000d20000780c */ /* 0x040fe40004f41670 */
[----:B------:R-:W-:Y:S02]  /*21230*/  ISETP.LT.OR P6, PT, R0, 0xd2, !P0 ;  /* 0x000000d20000780c */ /* 0x000fe400047c1670 */
[----:B------:R-:W-:-:S05]  /*21240*/  F2FP.SATFINITE.E5M2.F32.PACK_AB_MERGE_C R5, RZ, R5, RZ ;  /* 0x00000005ff05723e */ /* 0x000fca00048060ff */
[----:B------:R0:W-:Y:S01]  /*21250*/  @!P5 STG.E.U8 desc[UR20][R26.64+0xc8], R5 ;  /* 0x0000c8051a00d986 */ /* 0x0001e2000c101114 */
[----:B------:R-:W-:-:S03]  /*21260*/  ISETP.LT.OR P5, PT, R0, 0xd1, !P0 ;  /* 0x000000d10000780c */ /* 0x000fc600047a1670 */
[----:B------:R-:W-:Y:S01]  /*21270*/  @!P3 STG.E.U8 desc[UR20][R28.64+0xd0], R9 ;  /* 0x0000d0091c00b986 */ /* 0x000fe2000c101114 */
[----:B------:R-:W-:-:S03]  /*21280*/  ISETP.LT.OR P3, PT, R0, 0xd9, !P1 ;  /* 0x000000d90000780c */ /* 0x000fc60004f61670 */
[----:B------:R1:W-:Y:S01]  /*21290*/  @!P2 STG.E.U8 desc[UR20][R28.64+0xd1], R11 ;  /* 0x0000d10b1c00a986 */ /* 0x0003e2000c101114 */
[----:B0-----:R-:W-:Y:S02]  /*212a0*/  F2FP.SATFINITE.E5M2.F32.PACK_AB_MERGE_C R5, RZ, R3, RZ ;  /* 0x00000003ff05723e */ /* 0x001fe400048060ff */
[----:B------:R-:W-:-:S03]  /*212b0*/  ISETP.LT.OR P2, PT, R0, 0xda, !P1 ;  /* 0x000000da0000780c */ /* 0x000fc60004f41670 */
[----:B------:R-:W-:Y:S01]  /*212c0*/  @!P6 STG.E.U8 desc[UR20][R26.64+0xd1], R5 ;  /* 0x0000d1051a00e986 */ /* 0x000fe2000c101114 */
[----:B-1----:R-:W-:Y:S02]  /*212d0*/  F2FP.SATFINITE.E5M2.F32.PACK_AB_MERGE_C R11, RZ, R2, RZ ;  /* 0x00000002ff0b723e */ /* 0x002fe400048060ff */
[----:B------:R-:W-:Y:S01]  /*212e0*/  ISETP.LT.OR P6, PT, R0, 0xda, !P0 ;  /* 0x000000da0000780c */ /* 0x000fe200047c1670 */
[----:B------:R-:W-:Y:S02]  /*212f0*/  FMUL R2, R38, UR22 ;  /* 0x0000001626027c20 */ /* 0x000fe40008400000 */
[----:B------:R-:W3:Y:S01]  /*21300*/  LDL.LU R38, [R1+0x438] ;  /* 0x0004380001267983 */ /* 0x000ee20000300800 */
[----:B------:R-:W-:Y:S01]  /*21310*/  F2FP.SATFINITE.E5M2.F32.PACK_AB_MERGE_C R9, RZ, R4, RZ ;  /* 0x00000004ff09723e */ /* 0x000fe200048060ff */
        /* <DEDUP_REMOVED lines=14> */
[----:B------:R-:W4:Y:S02]  /*21400*/  LDL.LU R34, [R1+0x448] ;  /* 0x0004480001227983 */ /* 0x000f240000300800 */
[----:B0-----:R-:W-:Y:S01]  /*21410*/  F2FP.SATFINITE.E5M2.F32.PACK_AB_MERGE_C R7, RZ, R2, RZ ;  /* 0x00000002ff07723e */ /* 0x001fe200048060ff */
[----:B-----5:R-:W-:Y:S02]  /*21420*/  FMUL R3, R33, UR22 ;  /* 0x0000001621037c20 */ /* 0x020fe40008400000 */
[----:B------:R-:W5:Y:S01]  /*21430*/  LDL.LU R33, [R1+0x44c] ;  /* 0x00044c0001217983 */ /* 0x000f620000300800 */
[----:B---3--:R-:W-:-:S03]  /*21440*/  FMUL R4, R31, UR22 ;  /* 0x000000161f047c20 */ /* 0x008fc60008400000 */
        /* <DEDUP_REMOVED lines=13> */
[----:B------:R-:W-:Y:S02]  /*21520*/  F2FP.SATFINITE.E5M2.F32.PACK_AB_MERGE_C R5, RZ, R5, RZ ;  /* 0x00000005ff05723e */ /* 0x000fe400048060ff */
[----:B0-----:R-:W-:Y:S01]  /*21530*/  F2FP.SATFINITE.E5M2.F32.PACK_AB_MERGE_C R11, RZ, R4, RZ ;  /* 0x00000004ff0b723e */ /* 0x001fe200048060ff */
[----:B------:R-:W-:Y:S01]  /*21540*/  @!P6 STG.E.U8 desc[UR20][R26.64+0xe1], R7 ;  /* 0x0000e1071a00e986 */ /* 0x000fe2000c101114 */
[C---:B------:R-:W-:Y:S02]  /*21550*/  ISETP.LT.OR P6, PT, R0.reuse, 0xea, !P0 ;  /* 0x000000ea0000780c */ /* 0x040fe400047c1670 */
[----:B-1----:R-:W-:Y:S01]  /*21560*/  F2FP.SATFINITE.E5M2.F32.PACK_AB_MERGE_C R9, RZ, R3, RZ ;  /* 0x00000003ff09723e */ /* 0x002fe200048060ff */
[----:B------:R0:W-:Y:S01]  /*21570*/  @!P5 STG.E.U8 desc[UR20][R26.64+0xe0], R5 ;  /* 0x0000e0051a00d986 */ /* 0x0001e2000c101114 */
[----:B------:R-:W-:-:S03]  /*21580*/  ISETP.LT.OR P5, PT, R0, 0xe9, !P0 ;  /* 0x000000e90000780c */ /* 0x000fc600047a1670 */
[----:B------:R-:W-:Y:S01]  /*21590*/  @!P2 STG.E.U8 desc[UR20][R28.64+0xe9], R11 ;  /* 0x0000e90b1c00a986 */ /* 0x000fe2000c101114 */
[----:B------:R-:W-:Y:S01]  /*215a0*/  ISETP.LT.OR P2, PT, R0, 0xf2, !P1 ;  /* 0x000000f20000780c */ /* 0x000fe20004f41670 */
[----:B------:R-:W-:Y:S02]  /*215b0*/  FMUL R3, R40, UR22 ;  /* 0x0000001628037c20 */ /* 0x000fe40008400000 */
[----:B------:R1:W-:Y:S01]  /*215c0*/  @!P3 STG.E.U8 desc[UR20][R28.64+0xe8], R9 ;  /* 0x0000e8091c00b986 */ /* 0x0003e2000c101114 */
[----:B------:R-:W-:Y:S02]  /*215d0*/  ISETP.LT.OR P3, PT, R0, 0xf1, !P1 ;  /* 0x000000f10000780c */ /* 0x000fe40004f61670 */
[----:B------:R-:W-:Y:S01]  /*215e0*/  F2FP.SATFINITE.E5M2.F32.PACK_AB_MERGE_C R13, RZ, R2, RZ ;  /* 0x00000002ff0d723e */ /* 0x000fe200048060ff */
[----:B------:R-:W-:Y:S01]  /*215f0*/  FMUL R2, R38, UR22 ;  /* 0x0000001626027c20 */ /* 0x000fe20008400000 */
[----:B------:R-:W-:Y:S01]  /*21600*/  FMUL R4, R37, UR22 ;  /* 0x0000001625047c20 */ /* 0x000fe20008400000 */
[----:B------:R-:W-:-:S03]  /*21610*/  F2FP.SATFINITE.E5M2.F32.PACK_AB_MERGE_C R3, RZ, R3, RZ ;  /* 0x00000003ff03723e */ /* 0x000fc600048060ff */
[----:B0-----:R-:W-:Y:S02]  /*21620*/  F2FP.SATFINITE.E5M2.F32.PACK_AB_MERGE_C R5, RZ, R2, RZ ;  /* 0x00000002ff05723e */ /* 0x001fe400048060ff */
[----:B------:R-:W-:Y:S01]  /*21630*/  F2FP.SATFINITE.E5M2.F32.PACK_AB_MERGE_C R7, RZ, R4, RZ ;  /* 0x00000004ff07723e */ /* 0x000fe200048060ff */
[----:B------:R-:W-:Y:S01]  /*21640*/  @!P5 STG.E.U8 desc[UR20][R26.64+0xe8], R13 ;  /* 0x0000e80d1a00d986 */ /* 0x000fe2000c101114 */
[----:B------:R-:W-:-:S03]  /*21650*/  ISETP.LT.OR P5, PT, R0, 0xf1, !P0 ;  /* 0x000000f10000780c */ /* 0x000fc600047a1670 */
[----:B------:R-:W-:Y:S01]  /*21660*/  @!P6 STG.E.U8 desc[UR20][R26.64+0xe9], R3 ;  /* 0x0000e9031a00e986 */ /* 0x000fe2000c101114 */
[----:B------:R-:W-:-:S03]  /*21670*/  ISETP.LT.OR P6, PT, R0, 0xf2, !P0 ;  /* 0x000000f20000780c */ /* 0x000fc600047c1670 */
[----:B------:R0:W-:Y:S01]  /*21680*/  @!P2 STG.E.U8 desc[UR20][R28.64+0xf1], R7 ;  /* 0x0000f1071c00a986 */ /* 0x0001e2000c101114 */
[C---:B------:R-:W-:Y:S02]  /*21690*/  ISETP.LT.OR P2, PT, R0.reuse, 0xf9, !P1 ;  /* 0x000000f90000780c */ /* 0x040fe40004f41670 */
[C---:B------:R-:W-:Y:S01]  /*216a0*/  ISETP.LT.OR P1, PT, R0.reuse, 0xfa, !P1 ;  /* 0x000000fa0000780c */ /* 0x040fe20004f21670 */
[----:B------:R3:W-:Y:S01]  /*216b0*/  @!P3 STG.E.U8 desc[UR20][R28.64+0xf0], R5 ;  /* 0x0000f0051c00b986 */ /* 0x0007e2000c101114 */
[C---:B------:R-:W-:Y:S02]  /*216c0*/  ISETP.LT.OR P3, PT, R0.reuse, 0xf9, !P0 ;  /* 0x000000f90000780c */ /* 0x040fe40004761670 */
[----:B------:R-:W-:Y:S01]  /*216d0*/  ISETP.LT.OR P0, PT, R0, 0xfa, !P0 ;  /* 0x000000fa0000780c */ /* 0x000fe20004701670 */
[----:B--2---:R-:W-:-:S05]  /*216e0*/  FMUL R2, R36, UR22 ;  /* 0x0000001624027c20 */ /* 0x004fca0008400000 */
[----:B-1----:R-:W-:-:S05]  /*216f0*/  F2FP.SATFINITE.E5M2.F32.PACK_AB_MERGE_C R9, RZ, R2, RZ ;  /* 0x00000002ff09723e */ /* 0x002fca00048060ff */
[----:B------:R1:W-:Y:S01]  /*21700*/  @!P5 STG.E.U8 desc[UR20][R26.64+0xf0], R9 ;  /* 0x0000f0091a00d986 */ /* 0x0003e2000c101114 */
[----:B------:R-:W-:-:S05]  /*21710*/  FMUL R0, R35, UR22 ;  /* 0x0000001623007c20 */ /* 0x000fca0008400000 */
[----:B0-----:R-:W-:Y:S01]  /*21720*/  F2FP.SATFINITE.E5M2.F32.PACK_AB_MERGE_C R7, RZ, R0, RZ ;  /* 0x00000000ff07723e */ /* 0x001fe200048060ff */
[----:B----4-:R-:W-:Y:S01]  /*21730*/  FMUL R2, R34, UR22 ;  /* 0x0000001622027c20 */ /* 0x010fe20008400000 */
[----:B-----5:R-:W-:-:S04]  /*21740*/  FMUL R3, R33, UR22 ;  /* 0x0000001621037c20 */ /* 0x020fc80008400000 */
[----:B------:R-:W-:Y:S02]  /*21750*/  F2FP.SATFINITE.E5M2.F32.PACK_AB_MERGE_C R11, RZ, R2, RZ ;  /* 0x00000002ff0b723e */ /* 0x000fe400048060ff */
[----:B------:R-:W-:Y:S01]  /*21760*/  F2FP.SATFINITE.E5M2.F32.PACK_AB_MERGE_C R3, RZ, R3, RZ ;  /* 0x00000003ff03723e */ /* 0x000fe200048060ff */
[----:B------:R1:W-:Y:S01]  /*21770*/  @!P6 STG.E.U8 desc[UR20][R26.64+0xf1], R7 ;  /* 0x0000f1071a00e986 */ /* 0x0003e2000c101114 */
[----:B---3--:R-:W-:Y:S01]  /*21780*/  FMUL R4, R31, UR22 ;  /* 0x000000161f047c20 */ /* 0x008fe20008400000 */
[----:B------:R-:W-:-:S04]  /*21790*/  FMUL R5, R30, UR22 ;  /* 0x000000161e057c20 */ /* 0x000fc80008400000 */
[----:B------:R-:W-:Y:S02]  /*217a0*/  F2FP.SATFINITE.E5M2.F32.PACK_AB_MERGE_C R13, RZ, R4, RZ ;  /* 0x00000004ff0d723e */ /* 0x000fe400048060ff */
[----:B------:R-:W-:Y:S01]  /*217b0*/  F2FP.SATFINITE.E5M2.F32.PACK_AB_MERGE_C R5, RZ, R5, RZ ;  /* 0x00000005ff05723e */ /* 0x000fe200048060ff */
[----:B------:R1:W-:Y:S04]  /*217c0*/  @!P2 STG.E.U8 desc[UR20][R28.64+0xf8], R11 ;  /* 0x0000f80b1c00a986 */ /* 0x0003e8000c101114 */
[----:B------:R1:W-:Y:S04]  /*217d0*/  @!P1 STG.E.U8 desc[UR20][R28.64+0xf9], R3 ;  /* 0x0000f9031c009986 */ /* 0x0003e8000c101114 */
[----:B------:R1:W-:Y:S04]  /*217e0*/  @!P3 STG.E.U8 desc[UR20][R26.64+0xf8], R13 ;  /* 0x0000f80d1a00b986 */ /* 0x0003e8000c101114 */
[----:B------:R1:W-:Y:S02]  /*217f0*/  @!P0 STG.E.U8 desc[UR20][R26.64+0xf9], R5 ;  /* 0x0000f9051a008986 */ /* 0x0003e4000c101114 */
.L_x_551:
[----:B------:R-:W-:Y:S05]  /*21800*/  BSYNC B0 ;  /* 0x0000000000007941 */ /* 0x000fea0003800000 */
.L_x_37:
[----:B-12---:R-:W2:Y:S04]  /*21810*/  LDL.LU R3, [R1+0x460] ;  /* 0x0004600001037983 */ /* 0x006ea80000300800 */
[----:B------:R-:W2:Y:S01]  /*21820*/  LDL.LU R2, [R1+0x464] ;  /* 0x0004640001027983 */ /* 0x000ea20000300800 */
[----:B------:R-:W-:Y:S01]  /*21830*/  ULDC UR6, c[0x0][0xc] ;  /* 0x0000030000067ab9 */ /* 0x000fe20000000800 */
[----:B------:R-:W-:Y:S01]  /*21840*/  ULDC UR7, c[0x0][0x10] ;  /* 0x0000040000077ab9 */ /* 0x000fe20000000800 */
[----:B---34-:R-:W2:Y:S01]  /*21850*/  LDC R5, c[0x0][0x14] ;  /* 0x00000500ff057b82 */ /* 0x018ea20000000800 */
[----:B------:R-:W-:Y:S01]  /*21860*/  UIMAD.WIDE.U32 UR6, UR6, UR7, URZ ;  /* 0x00000007060672a5 */ /* 0x000fe2000f8e003f */
[----:B-----5:R-:W-:Y:S01]  /*21870*/  PRMT R0, RZ, 0x7610, R0 ;  /* 0x00007610ff007816 */ /* 0x020fe20000000000 */
[----:B------:R-:W-:-:S04]  /*21880*/  UMOV UR10, 0xffffffff ;  /* 0xffffffff000a7882 */ /* 0x000fc80000000000 */
[----:B--2---:R-:W-:-:S04]  /*21890*/  IMAD.WIDE.U32 R2, R5, UR6, R2 ;  /* 0x0000000605027c25 */ /* 0x004fc8000f8e0002 */
[----:B------:R-:W-:Y:S01]  /*218a0*/  IMAD R5, R5, UR7, RZ ;  /* 0x0000000705057c24 */ /* 0x000fe2000f8e02ff */
[----:B------:R-:W-:Y:S01]  /*218b0*/  ULDC.64 UR6, c[0x0][0x650] ;  /* 0x0001940000067ab9 */ /* 0x000fe20000000a00 */
[----:B------:R-:W-:Y:S01]  /*218c0*/  IMAD.MOV.U32 R11, RZ, RZ, R2 ;  /* 0x000000ffff0b7224 */ /* 0x000fe200078e0002 */
[----:B------:R-:W-:Y:S01]  /*218d0*/  ISETP.GE.U32.AND P0, PT, R2, UR6, PT ;  /* 0x0000000602007c0c */ /* 0x000fe2000bf06070 */
[----:B------:R-:W-:Y:S02]  /*218e0*/  IMAD.IADD R13, R3, 0x1, R5 ;  /* 0x00000001030d7824 */ /* 0x000fe400078e0205 */
[----:B------:R-:W-:-:S03]  /*218f0*/  IMAD.MOV.U32 R2, RZ, RZ, -0x1 ;  /* 0xffffffffff027424 */ /* 0x000fc600078e00ff */
[----:B------:R1:W-:Y:S01]  /*21900*/  STL [R1+0x460], R13 ;  /* 0x0004600d01007387 */ /* 0x0003e20000100800 */
[----:B------:R-:W-:-:S03]  /*21910*/  ISETP.GE.U32.AND.EX P0, PT, R13, UR7, PT, P0 ;  /* 0x000000070d007c0c */ /* 0x000fc6000bf06100 */
[----:B------:R1:W-:Y:S04]  /*21920*/  STL [R1+0x464], R11 ;  /* 0x0004640b01007387 */ /* 0x0003e80000100800 */
[----:B------:R1:W-:Y:S06]  /*21930*/  STL [R1+0x468], R2 ;  /* 0x0004680201007387 */ /* 0x0003ec0000100800 */
[----:B------:R-:W-:Y:S05]  /*21940*/  @P0 BRA `(.L_x_552) ;  /* 0x0000000400740947 */ /* 0x000fea0003800000 */
[----:B------:R-:W2:Y:S01]  /*21950*/  S2R R8, SR_CTAID.X ;  /* 0x0000000000087919 */ /* 0x000ea20000002500 */
[----:B------:R-:W-:Y:S01]  /*21960*/  ULDC.64 UR16, c[0x0][0x628] ;  /* 0x00018a0000107ab9 */ /* 0x000fe20000000a00 */
[----:B------:R-:W3:Y:S01]  /*21970*/  LDC R9, c[0x0][0x144] ;  /* 0x00005100ff097b82 */ /* 0x000ee20000000800 */
[----:B------:R-:W-:Y:S01]  /*21980*/  ULDC UR6, c[0x0][0x150] ;  /* 0x0000540000067ab9 */ /* 0x000fe20000000800 */
[----:B------:R-:W4:Y:S01]  /*21990*/  S2R R12, SR_CTAID.Y ;  /* 0x00000000000c7919 */ /* 0x000f220000002600 */
[----:B------:R-:W-:Y:S01]  /*219a0*/  ISETP.NE.U32.AND P0, PT, RZ, UR16, PT ;  /* 0x00000010ff007c0c */ /* 0x000fe2000bf05070 */
[----:B------:R-:W-:Y:S01]  /*219b0*/  ULDC UR18, c[0x0][0x630] ;  /* 0x00018c0000127ab9 */ /* 0x000fe20000000800 */
[----:B------:R-:W-:Y:S02]  /*219c0*/  R2UR UR14, R11 ;  /* 0x000000000b0e72ca */ /* 0x000fe400000e0000 */
[----:B------:R-:W-:Y:S01]  /*219d0*/  ISETP.NE.AND.EX P0, PT, RZ, UR17, PT, P0 ;  /* 0x00000011ff007c0c */ /* 0x000fe2000bf05300 */
[----:B0-----:R-:W0:Y:S01]  /*219e0*/  LDC.64 R6, c[0x0][0x620] ;  /* 0x00018800ff067b82 */ /* 0x001e220000000a00 */
[----:B------:R-:W-:-:S02]  /*219f0*/  R2UR UR15, R13 ;  /* 0x000000000d0f72ca */ /* 0x000fc400000e0000 */
[----:B--2---:R-:W-:-:S05]  /*21a00*/  I2FP.F32.U32 R0, R8 ;  /* 0x0000000800007245 */ /* 0x004fca0000201000 */
[----:B------:R-:W-:-:S06]  /*21a10*/  FMUL R0, R0, UR6 ;  /* 0x0000000600007c20 */ /* 0x000fcc0008400000 */
[----:B------:R-:W2:Y:S01]  /*21a20*/  F2I.U32.TRUNC.NTZ R0, R0 ;  /* 0x0000000000007305 */ /* 0x000ea2000020f000 */
[----:B----4-:R-:W-:Y:S05]  /*21a30*/  @!P0 BRA `(.L_x_553) ;  /* 0x0000000000308947 */ /* 0x010fea0003800000 */
        /* <DEDUP_REMOVED lines=12> */
.L_x_553:
[----:B------:R-:W-:Y:S01]  /*21b00*/  USHF.R.U64 UR10, UR14, UR18, UR15 ;  /* 0x000000120e0a7299 */ /* 0x000fe2000800120f */
[----:B------:R-:W4:Y:S01]  /*21b10*/  LDC.64 R22, c[0x0][0x640] ;  /* 0x00019000ff167b82 */ /* 0x000f220000000a00 */
[----:B------:R-:W-:Y:S01]  /*21b20*/  USHF.R.U32.HI UR6, URZ, UR18, UR15 ;  /* 0x000000123f067299 */ /* 0x000fe2000801160f */
[----:B--2---:R-:W-:Y:S02]  /*21b30*/  IMAD.MOV R10, RZ, RZ, -R0 ;  /* 0x000000ffff0a7224 */ /* 0x004fe400078e0a00 */
[----:B-1----:R-:W-:Y:S01]  /*21b40*/  IMAD.MOV.U32 R2, RZ, RZ, R11 ;  /* 0x000000ffff027224 */ /* 0x002fe200078e000b */
[----:B------:R-:W-:Y:S01]  /*21b50*/  IADD3 R5, P0, RZ, -UR10, RZ ;  /* 0x8000000aff057c10 */ /* 0x000fe2000ff1e0ff */
[----:B---3--:R-:W-:Y:S02]  /*21b60*/  IMAD R18, R9, R10, R8 ;  /* 0x0000000a09127224 */ /* 0x008fe400078e0208 */
[----:B------:R-:W1:Y:S02]  /*21b70*/  LDC R4, c[0x0][0x618] ;  /* 0x00018600ff047b82 */ /* 0x000e640000000800 */
[----:B------:R-:W-:Y:S01]  /*21b80*/  IMAD.X R3, RZ, RZ, ~UR6, P0 ;  /* 0x80000006ff037e24 */ /* 0x000fe200080e06ff */
[----:B------:R-:W-:-:S03]  /*21b90*/  ULDC UR6, c[0x0][0x154] ;  /* 0x0000550000067ab9 */ /* 0x000fc60000000800 */
[-C--:B0-----:R-:W-:Y:S02]  /*21ba0*/  IMAD R0, R3, R6.reuse, RZ ;  /* 0x0000000603007224 */ /* 0x081fe400078e02ff */
[----:B------:R-:W0:Y:S01]  /*21bb0*/  LDC R14, c[0x0][0x608] ;  /* 0x00018200ff0e7b82 */ /* 0x000e220000000800 */
[----:B------:R-:W-:Y:S02]  /*21bc0*/  IMAD.MOV.U32 R3, RZ, RZ, R13 ;  /* 0x000000ffff037224 */ /* 0x000fe400078e000d */
[----:B------:R-:W-:-:S05]  /*21bd0*/  IMAD.WIDE.U32 R2, R5, R6, R2 ;  /* 0x0000000605027225 */ /* 0x000fca00078e0002 */
[----:B------:R-:W2:Y:S01]  /*21be0*/  LDC R20, c[0x0][0x658] ;  /* 0x00019600ff147b82 */ /* 0x000ea20000000800 */
[----:B------:R-:W-:Y:S01]  /*21bf0*/  IMAD R5, R5, R7, R0 ;  /* 0x0000000705057224 */ /* 0x000fe200078e0200 */
[----:B------:R-:W-:Y:S01]  /*21c00*/  I2FP.F32.U32 R0, R12 ;  /* 0x0000000c00007245 */ /* 0x000fe20000201000 */
[----:B------:R-:W-:Y:S01]  /*21c10*/  IMAD.MOV.U32 R7, RZ, RZ, 0x1 ;  /* 0x00000001ff077424 */ /* 0x000fe200078e00ff */
[----:B----4-:R-:W-:Y:S01]  /*21c20*/  ISETP.NE.U32.AND P0, PT, R22, RZ, PT ;  /* 0x000000ff1600720c */ /* 0x010fe20003f05070 */
[----:B------:R-:W-:Y:S02]  /*21c30*/  IMAD.IADD R3, R3, 0x1, R5 ;  /* 0x0000000103037824 */ /* 0x000fe400078e0205 */
[----:B------:R-:W-:Y:S01]  /*21c40*/  FMUL R0, R0, UR6 ;  /* 0x0000000600007c20 */ /* 0x000fe20008400000 */
[----:B------:R-:W3:Y:S01]  /*21c50*/  LDC R15, c[0x0][0x148] ;  /* 0x00005200ff0f7b82 */ /* 0x000ee20000000800 */
[----:B------:R-:W-:Y:S01]  /*21c60*/  ISETP.NE.AND.EX P0, PT, R23, RZ, PT, P0 ;  /* 0x000000ff1700720c */ /* 0x000fe20003f05300 */
[----:B------:R-:W-:Y:S01]  /*21c70*/  IMAD.MOV.U32 R5, RZ, RZ, -0x1 ;  /* 0xffffffffff057424 */ /* 0x000fe200078e00ff */
[-CC-:B-1----:R-:W-:Y:S01]  /*21c80*/  SHF.R.U64 R10, R2, R4.reuse, R3.reuse ;  /* 0x00000004020a7219 */ /* 0x182fe20000001203 */
[----:B------:R1:W4:Y:S01]  /*21c90*/  F2I.U32.TRUNC.NTZ R13, R0 ;  /* 0x00000000000d7305 */ /* 0x000322000020f000 */
[----:B------:R-:W-:-:S03]  /*21ca0*/  SHF.R.U32.HI R3, RZ, R4, R3 ;  /* 0x00000004ff037219 */ /* 0x000fc60000011603 */
[----:B------:R-:W1:Y:S01]  /*21cb0*/  LDC R16, c[0x0][0x600] ;  /* 0x00018000ff107b82 */ /* 0x000e620000000800 */
[-CC-:B0-----:R-:W-:Y:S02]  /*21cc0*/  SHF.R.U64 R8, R10, R14.reuse, R3.reuse ;  /* 0x0000000e0a087219 */ /* 0x181fe40000001203 */
[----:B------:R-:W-:-:S05]  /*21cd0*/  SHF.R.U32.HI R3, RZ, R14, R3 ;  /* 0x0000000eff037219 */ /* 0x000fca0000011603 */
[----:B------:R-:W0:Y:S01]  /*21ce0*/  LDC R17, c[0x0][0x648] ;  /* 0x00019200ff117b82 */ /* 0x000e220000000800 */
[-CC-:B--2---:R-:W-:Y:S02]  /*21cf0*/  SHF.R.U64 R11, R8, R20.reuse, R3.reuse ;  /* 0x00000014080b7219 */ /* 0x184fe40000001203 */
[-C--:B------:R-:W-:Y:S02]  /*21d00*/  SHF.L.U32 R5, R5, R20.reuse, RZ ;  /* 0x0000001405057219 */ /* 0x080fe400000006ff */
[-C--:B------:R-:W-:Y:S01]  /*21d10*/  SHF.R.U32.HI R3, RZ, R20.reuse, R3 ;  /* 0x00000014ff037219 */ /* 0x080fe20000011603 */
[----:B------:R-:W-:Y:S01]  /*21d20*/  IMAD.MOV.U32 R2, RZ, RZ, R11 ;  /* 0x000000ffff027224 */ /* 0x000fe200078e000b */
[----:B------:R-:W-:Y:S01]  /*21d30*/  SHF.L.U32 R20, R7, R20, RZ ;  /* 0x0000001407147219 */ /* 0x000fe200000006ff */
[----:B------:R-:W2:Y:S01]  /*21d40*/  LDC R19, c[0x0][0x638] ;  /* 0x00018e00ff137b82 */ /* 0x000ea20000000800 */
[----:B------:R-:W-:-:S07]  /*21d50*/  LOP3.LUT R39, RZ, R5, RZ, 0x33, !PT ;  /* 0x00000005ff277212 */ /* 0x000fce00078e33ff */
[----:B------:R-:W0:Y:S01]  /*21d60*/  LDC R21, c[0x0][0x610] ;  /* 0x00018400ff157b82 */ /* 0x000e220000000800 */
[----:B----4-:R-:W-:Y:S05]  /*21d70*/  @!P0 BRA `(.L_x_554) ;  /* 0x0000000000288947 */ /* 0x010fea0003800000 */
[----:B-1----:R-:W1:Y:S02]  /*21d80*/  LDC R0, c[0x0][0x64c] ;  /* 0x00019300ff007b82 */ /* 0x002e640000000800 */
[----:B-1----:R-:W-:-:S05]  /*21d90*/  IADD3 R7, P0, R11, R0, RZ ;  /* 0x000000000b077210 */ /* 0x002fca0007f1e0ff */
        /* <DEDUP_REMOVED lines=8> */
.L_x_554:
[----:B01----:R-:W-:Y:S01]  /*21e20*/  SHF.R.U64 R0, R2, R17, R3 ;  /* 0x0000001102007219 */ /* 0x003fe20000001203 */
[----:B------:R-:W-:Y:S01]  /*21e30*/  VIADD R3, R16, 0xffffffff ;  /* 0xffffffff10037836 */ /* 0x000fe20000000000 */
[----:B------:R-:W-:Y:S01]  /*21e40*/  LOP3.LUT R39, R8, R39, RZ, 0xc0, !PT ;  /* 0x0000002708277212 */ /* 0x000fe200078ec0ff */
[----:B------:R-:W-:Y:S02]  /*21e50*/  IMAD.MOV R13, RZ, RZ, -R13 ;  /* 0x000000ffff0d7224 */ /* 0x000fe400078e0a0d */
[----:B------:R-:W-:Y:S01]  /*21e60*/  IMAD.MOV R2, RZ, RZ, -R0 ;  /* 0x000000ffff027224 */ /* 0x000fe200078e0a00 */
[----:B------:R-:W-:Y:S01]  /*21e70*/  LOP3.LUT R3, R10, R3, RZ, 0xc0, !PT ;  /* 0x000000030a037212 */ /* 0x000fe200078ec0ff */
[----:B------:R-:W-:Y:S02]  /*21e80*/  IMAD R39, R20, R0, R39 ;  /* 0x0000000014277224 */ /* 0x000fe400078e0227 */
[----:B---3--:R-:W-:Y:S02]  /*21e90*/  @P4 IMAD R18, R15, R13, R12 ;  /* 0x0000000d0f124224 */ /* 0x008fe400078e020c */
[----:B--2---:R-:W-:-:S02]  /*21ea0*/  IMAD R0, R2, R19, R11 ;  /* 0x0000001302007224 */ /* 0x004fc400078e020b */
[----:B------:R-:W-:Y:S02]  /*21eb0*/  IMAD R39, R39, R21, R18 ;  /* 0x0000001527277224 */ /* 0x000fe400078e0212 */
[----:B------:R-:W-:Y:S02]  /*21ec0*/  IMAD R2, R0, R16, R3 ;  /* 0x0000001000027224 */ /* 0x000fe400078e0203 */
[----:B------:R-:W-:-:S03]  /*21ed0*/  IMAD.MOV.U32 R4, RZ, RZ, 0x1 ;  /* 0x00000001ff047424 */ /* 0x000fc600078e00ff */
[----:B------:R-:W-:Y:S02]  /*21ee0*/  SEL R3, R2, R39, !P4 ;  /* 0x0000002702037207 */ /* 0x000fe40006000000 */
[----:B------:R-:W-:Y:S02]  /*21ef0*/  PRMT R0, R4, 0x7610, R0 ;  /* 0x0000761004007816 */ /* 0x000fe40000000000 */
[----:B------:R-:W-:Y:S01]  /*21f00*/  SEL R39, R39, R2, !P4 ;  /* 0x0000000227277207 */ /* 0x000fe20006000000 */
[----:B------:R2:W-:Y:S06]  /*21f10*/  STL [R1+0x468], R3 ;  /* 0x0004680301007387 */ /* 0x0005ec0000100800 */
.L_x_552:
[----:B------:R3:W-:Y:S01]  /*21f20*/  STL [R1+0x46c], R39 ;  /* 0x00046c2701007387 */ /* 0x0007e20000100800 */
[----:B------:R-:W-:-:S13]  /*21f30*/  LOP3.LUT P0, RZ, R0, 0xff, RZ, 0xc0, !PT ;  /* 0x000000ff00ff7812 */ /* 0x000fda000780c0ff */
[----:B---3--:R-:W-:Y:S05]  /*21f40*/  @P0 BRA `(.L_x_555) ;  /* 0xfffffdf000f40947 */ /* 0x008fea000383ffff */
[----:B------:R-:W-:Y:S05]  /*21f50*/  EXIT ;  /* 0x000000000000794d */ /* 0x000fea0003800000 */
.L_x_7:
[----:B0-----:R-:W2:Y:S01]  /*21f60*/  LDL R16, [R1+0x464] ;  /* 0x0004640001107983 */ /* 0x001ea20000100800 */
[----:B------:R-:W-:-:S03]  /*21f70*/  ULDC.64 UR4, c[0x0][0x650] ;  /* 0x0001940000047ab9 */ /* 0x000fc60000000a00 */
[----:B------:R-:W3:Y:S01]  /*21f80*/  LDL R20, [R1+0x460] ;  /* 0x0004600001147983 */ /* 0x000ee20000100800 */
[----:B------:R-:W-:Y:S01]  /*21f90*/  PRMT R0, RZ, 0x7610, R0 ;  /* 0x00007610ff007816 */ /* 0x000fe20000000000 */
[----:B------:R-:W-:Y:S02]  /*21fa0*/  IMAD.MOV.U32 R5, RZ, RZ, -0x1 ;  /* 0xffffffffff057424 */ /* 0x000fe400078e00ff */
[----:B------:R-:W-:Y:S02]  /*21fb0*/  IMAD.MOV.U32 R4, RZ, RZ, -0x1 ;  /* 0xffffffffff047424 */ /* 0x000fe400078e00ff */
[----:B------:R-:W-:Y:S01]  /*21fc0*/  IMAD.MOV.U32 R10, RZ, RZ, -0x1 ;  /* 0xffffffffff0a7424 */ /* 0x000fe200078e00ff */
[----:B--2---:R-:W-:-:S04]  /*21fd0*/  ISETP.GE.U32.AND P0, PT, R16, UR4, PT ;  /* 0x0000000410007c0c */ /* 0x004fc8000bf06070 */
[----:B---3--:R-:W-:-:S13]  /*21fe0*/  ISETP.GE.U32.AND.EX P0, PT, R20, UR5, PT, P0 ;  /* 0x0000000514007c0c */ /* 0x008fda000bf06100 */
[----:B------:R-:W-:Y:S05]  /*21ff0*/  @P0 BRA `(.L_x_556) ;  /* 0x0000000400300947 */ /* 0x000fea0003800000 */
[----:B------:R-:W0:Y:S01]  /*22000*/  LDC.64 R14, c[0x0][0x628] ;  /* 0x00018a00ff0e7b82 */ /* 0x000e220000000a00 */
[----:B------:R-:W-:Y:S02]  /*22010*/  IMAD.MOV.U32 R8, RZ, RZ, R16 ;  /* 0x000000ffff087224 */ /* 0x000fe400078e0010 */
[----:B------:R-:W-:-:S05]  /*22020*/  IMAD.MOV.U32 R9, RZ, RZ, R20 ;  /* 0x000000ffff097224 */ /* 0x000fca00078e0014 */
[----:B------:R-:W1:Y:S08]  /*22030*/  LDC R10, c[0x0][0x630] ;  /* 0x00018c00ff0a7b82 */ /* 0x000e700000000800 */
[----:B------:R-:W2:Y:S01]  /*22040*/  LDC.64 R18, c[0x0][0x620] ;  /* 0x00018800ff127b82 */ /* 0x000ea20000000a00 */
[----:B0-----:R-:W-:-:S04]  /*22050*/  ISETP.NE.U32.AND P0, PT, R14, RZ, PT ;  /* 0x000000ff0e00720c */ /* 0x001fc80003f05070 */
[----:B------:R-:W-:-:S13]  /*22060*/  ISETP.NE.AND.EX P0, PT, R15, RZ, PT, P0 ;  /* 0x000000ff0f00720c */ /* 0x000fda0003f05300 */
[----:B-12---:R-:W-:Y:S05]  /*22070*/  @!P0 BRA `(.L_x_557) ;  /* 0x0000000000288947 */ /* 0x006fea0003800000 */
[----:B------:R-:W0:Y:S02]  /*22080*/  LDC R0, c[0x0][0x634] ;  /* 0x00018d00ff007b82 */ /* 0x000e240000000800 */
[----:B0-----:R-:W-:-:S05]  /*22090*/  IADD3 R9, P0, R16, R0, RZ ;  /* 0x0000000010097210 */ /* 0x001fca0007f1e0ff */
        /* <DEDUP_REMOVED lines=8> */
.L_x_557:
[----:B------:R-:W0:Y:S01]  /*22120*/  LDC.64 R22, c[0x0][0x640] ;  /* 0x00019000ff167b82 */ /* 0x000e220000000a00 */
[-CC-:B------:R-:W-:Y:S01]  /*22130*/  SHF.R.U64 R14, R8, R10.reuse, R9.reuse ;  /* 0x0000000a080e7219 */ /* 0x180fe20000001209 */
[----:B------:R-:W-:Y:S01]  /*22140*/  IMAD.MOV.U32 R4, RZ, RZ, R16 ;  /* 0x000000ffff047224 */ /* 0x000fe200078e0010 */
[----:B------:R-:W-:Y:S01]  /*22150*/  SHF.R.U32.HI R0, RZ, R10, R9 ;  /* 0x0000000aff007219 */ /* 0x000fe20000011609 */
[----:B------:R-:W-:Y:S01]  /*22160*/  IMAD.MOV.U32 R24, RZ, RZ, 0x1 ;  /* 0x00000001ff187424 */ /* 0x000fe200078e00ff */
[----:B------:R-:W-:-:S03]  /*22170*/  IADD3 R7, P0, RZ, -R14, RZ ;  /* 0x8000000eff077210 */ /* 0x000fc60007f1e0ff */
[----:B------:R-:W1:Y:S02]  /*22180*/  LDC R6, c[0x0][0x618] ;  /* 0x00018600ff067b82 */ /* 0x000e640000000800 */
[----:B------:R-:W-:-:S04]  /*22190*/  IMAD.X R5, RZ, RZ, ~R0, P0 ;  /* 0x000000ffff057224 */ /* 0x000fc800000e0e00 */
[-C--:B------:R-:W-:Y:S02]  /*221a0*/  IMAD R0, R5, R18.reuse, RZ ;  /* 0x0000001205007224 */ /* 0x080fe400078e02ff */
[----:B------:R-:W2:Y:S01]  /*221b0*/  LDC R8, c[0x0][0x608] ;  /* 0x00018200ff087b82 */ /* 0x000ea20000000800 */
[----:B------:R-:W-:Y:S02]  /*221c0*/  IMAD.MOV.U32 R5, RZ, RZ, R20 ;  /* 0x000000ffff057224 */ /* 0x000fe400078e0014 */
[----:B------:R-:W-:-:S05]  /*221d0*/  IMAD.WIDE.U32 R4, R7, R18, R4 ;  /* 0x0000001207047225 */ /* 0x000fca00078e0004 */
[----:B------:R-:W3:Y:S01]  /*221e0*/  LDC R21, c[0x0][0x658] ;  /* 0x00019600ff157b82 */ /* 0x000ee20000000800 */
[----:B------:R-:W-:Y:S01]  /*221f0*/  IMAD R7, R7, R19, R0 ;  /* 0x0000001307077224 */ /* 0x000fe200078e0200 */
[----:B0-----:R-:W-:-:S03]  /*22200*/  ISETP.NE.U32.AND P0, PT, R22, RZ, PT ;  /* 0x000000ff1600720c */ /* 0x001fc60003f05070 */
[----:B------:R-:W-:Y:S01]  /*22210*/  IMAD.IADD R5, R5, 0x1, R7 ;  /* 0x0000000105057824 */ /* 0x000fe200078e0207 */
[----:B------:R-:W-:Y:S02]  /*22220*/  ISETP.NE.AND.EX P0, PT, R23, RZ, PT, P0 ;  /* 0x000000ff1700720c */ /* 0x000fe40003f05300 */
[----:B------:R-:W0:Y:S02]  /*22230*/  LDC R16, c[0x0][0x600] ;  /* 0x00018000ff107b82 */ /* 0x000e240000000800 */
[-CC-:B-1----:R-:W-:Y:S01]  /*22240*/  SHF.R.U64 R10, R4, R6.reuse, R5.reuse ;  /* 0x00000006040a7219 */ /* 0x182fe20000001205 */
[----:B------:R-:W-:Y:S01]  /*22250*/  IMAD.MOV.U32 R4, RZ, RZ, -0x1 ;  /* 0xffffffffff047424 */ /* 0x000fe200078e00ff */
[----:B------:R-:W-:-:S04]  /*22260*/  SHF.R.U32.HI R5, RZ, R6, R5 ;  /* 0x00000006ff057219 */ /* 0x000fc80000011605 */
[----:B------:R-:W1:Y:S01]  /*22270*/  LDC R18, c[0x0][0x648] ;  /* 0x00019200ff127b82 */ /* 0x000e620000000800 */
[-CC-:B--2---:R-:W-:Y:S02]  /*22280*/  SHF.R.U64 R17, R10, R8.reuse, R5.reuse ;  /* 0x000000080a117219 */ /* 0x184fe40000001205 */
[----:B------:R-:W-:-:S05]  /*22290*/  SHF.R.U32.HI R0, RZ, R8, R5 ;  /* 0x00000008ff007219 */ /* 0x000fca0000011605 */
[----:B------:R-:W2:Y:S01]  /*222a0*/  LDC R20, c[0x0][0x638] ;  /* 0x00018e00ff147b82 */ /* 0x000ea20000000800 */
[-C--:B---3--:R-:W-:Y:S02]  /*222b0*/  SHF.L.U32 R4, R4, R21.reuse, RZ ;  /* 0x0000001504047219 */ /* 0x088fe400000006ff */
[-CC-:B------:R-:W-:Y:S02]  /*222c0*/  SHF.R.U64 R19, R17, R21.reuse, R0.reuse ;  /* 0x0000001511137219 */ /* 0x180fe40000001200 */
[----:B------:R-:W-:Y:S02]  /*222d0*/  LOP3.LUT R26, RZ, R4, RZ, 0x33, !PT ;  /* 0x00000004ff1a7212 */ /* 0x000fe400078e33ff */
[----:B------:R-:W-:Y:S01]  /*222e0*/  SHF.R.U32.HI R5, RZ, R21, R0 ;  /* 0x00000015ff057219 */ /* 0x000fe20000011600 */
[----:B------:R-:W3:Y:S01]  /*222f0*/  LDC R25, c[0x0][0x610] ;  /* 0x00018400ff197b82 */ /* 0x000ee20000000800 */
[----:B------:R-:W-:Y:S01]  /*22300*/  IMAD.MOV.U32 R4, RZ, RZ, R19 ;  /* 0x000000ffff047224 */ /* 0x000fe200078e0013 */
[----:B------:R-:W-:Y:S06]  /*22310*/  @!P0 BRA `(.L_x_558) ;  /* 0x0000000000288947 */ /* 0x000fec0003800000 */
        /* <DEDUP_REMOVED lines=10> */
.L_x_558:
[----:B-1----:R-:W-:Y:S01]  /*223c0*/  SHF.R.U64 R3, R4, R18, R5 ;  /* 0x0000001204037219 */ /* 0x002fe20000001205 */
[----:B0-----:R-:W-:Y:S01]  /*223d0*/  VIADD R5, R16, 0xffffffff ;  /* 0xffffffff10057836 */ /* 0x001fe20000000000 */
[----:B------:R-:W-:Y:S01]  /*223e0*/  SHF.L.U32 R24, R24, R21, RZ ;  /* 0x0000001518187219 */ /* 0x000fe200000006ff */
[----:B------:R-:W-:Y:S01]  /*223f0*/  @P4 IMAD R11, R13, R12, R2 ;  /* 0x0000000c0d0b4224 */ /* 0x000fe200078e0202 */
[----:B------:R-:W-:Y:S01]  /*22400*/  LOP3.LUT R0, R17, R26, RZ, 0xc0, !PT ;  /* 0x0000001a11007212 */ /* 0x000fe200078ec0ff */
[----:B------:R-:W-:-:S04]  /*22410*/  IMAD.MOV R4, RZ, RZ, -R3 ;  /* 0x000000ffff047224 */ /* 0x000fc800078e0a03 */
[----:B------:R-:W-:Y:S01]  /*22420*/  IMAD R2, R24, R3, R0 ;  /* 0x0000000318027224 */ /* 0x000fe200078e0200 */
[----:B------:R-:W-:Y:S01]  /*22430*/  LOP3.LUT R3, R10, R5, RZ, 0xc0, !PT ;  /* 0x000000050a037212 */ /* 0x000fe200078ec0ff */
[----:B--2---:R-:W-:Y:S02]  /*22440*/  IMAD R0, R4, R20, R19 ;  /* 0x0000001404007224 */ /* 0x004fe400078e0213 */
[----:B---3--:R-:W-:Y:S02]  /*22450*/  IMAD R5, R2, R25, R11 ;  /* 0x0000001902057224 */ /* 0x008fe400078e020b */
[----:B------:R-:W-:Y:S02]  /*22460*/  IMAD.MOV.U32 R4, RZ, RZ, 0x1 ;  /* 0x00000001ff047424 */ /* 0x000fe400078e00ff */
[----:B------:R-:W-:Y:S02]  /*22470*/  IMAD R2, R0, R16, R3 ;  /* 0x0000001000027224 */ /* 0x000fe400078e0203 */
[----:B------:R-:W-:Y:S01]  /*22480*/  IMAD.MOV.U32 R10, RZ, RZ, R14 ;  /* 0x000000ffff0a7224 */ /* 0x000fe200078e000e */
[----:B------:R-:W-:-:S02]  /*22490*/  PRMT R0, R4, 0x7610, R0 ;  /* 0x0000761004007816 */ /* 0x000fc40000000000 */
[----:B------:R-:W-:Y:S02]  /*224a0*/  SEL R4, R2, R5, !P4 ;  /* 0x0000000502047207 */ /* 0x000fe40006000000 */
[----:B------:R-:W-:-:S07]  /*224b0*/  SEL R5, R5, R2, !P4 ;  /* 0x0000000205057207 */ /* 0x000fce0006000000 */
.L_x_556:
[----:B------:R-:W-:-:S08]  /*224c0*/  NOP ;  /* 0x0000000000007918 */ /* 0x000fd00000000000 */
[----:B------:R-:W0:-:S00]  /*224d0*/  USETMAXREG.DEALLOC.CTAPOOL 0x18 ;  /* 0x00000018000079c8 */ /* 0x000e0000080e0500 */
[----:B------:R-:W-:-:S13]  /*224e0*/  ISETP.NE.AND P0, PT, RZ, UR8, PT ;  /* 0x00000008ff007c0c */ /* 0x000fda000bf05270 */
[----:B------:R-:W-:Y:S05]  /*224f0*/  @P0 EXIT ;  /* 0x000000000000094d */ /* 0x000fea0003800000 */
[----:B0-----:R-:W-:Y:S01]  /*22500*/  LOP3.LUT P0, RZ, R0, 0xff, RZ, 0xc0, !PT ;  /* 0x000000ff00ff7812 */ /* 0x001fe2000780c0ff */
[----:B------:R-:W-:Y:S02]  /*22510*/  IMAD.MOV.U32 R6, RZ, RZ, 0x1 ;  /* 0x00000001ff067424 */ /* 0x000fe400078e00ff */
[----:B------:R-:W-:-:S10]  /*22520*/  IMAD.MOV.U32 R7, RZ, RZ, RZ ;  /* 0x000000ffff077224 */ /* 0x000fd400078e00ff */
[----:B------:R-:W-:Y:S05]  /*22530*/  @!P0 BRA `(.L_x_559) ;  /* 0x0000000c008c8947 */ /* 0x000fea0003800000 */
[----:B------:R-:W0:Y:S01]  /*22540*/  LDC R0, c[0x0][0x28c] ;  /* 0x0000a300ff007b82 */ /* 0x000e220000000800 */
[----:B------:R-:W-:Y:S01]  /*22550*/  ULDC UR5, c[0x0][0x658] ;  /* 0x0001960000057ab9 */ /* 0x000fe20000000800 */
[----:B------:R-:W-:Y:S01]  /*22560*/  UMOV UR9, 0xffffffff ;  /* 0xffffffff00097882 */ /* 0x000fe20000000000 */
[----:B------:R-:W-:Y:S01]  /*22570*/  UMOV UR11, 0x1 ;  /* 0x00000001000b7882 */ /* 0x000fe20000000000 */
[----:B------:R-:W-:Y:S01]  /*22580*/  USHF.L.U32 UR9, UR9, UR5, URZ ;  /* 0x0000000509097299 */ /* 0x000fe2000800063f */
[----:B------:R-:W-:Y:S01]  /*22590*/  BSSY B0, `(.L_x_559) ;  /* 0x00000dd000007945 */ /* 0x000fe20003800000 */
[----:B------:R-:W-:Y:S01]  /*225a0*/  ULDC UR7, c[0x0][0xc] ;  /* 0x0000030000077ab9 */ /* 0x000fe20000000800 */
[----:B------:R-:W-:Y:S01]  /*225b0*/  ULDC UR10, c[0x0][0x10] ;  /* 0x00000400000a7ab9 */ /* 0x000fe20000000800 */
[----:B------:R-:W1:Y:S01]  /*225c0*/  S2UR UR6, SR_CgaCtaId ;  /* 0x00000000000679c3 */ /* 0x000e620000008800 */
[----:B------:R-:W-:Y:S01]  /*225d0*/  ULOP3.LUT UR15, URZ, UR9, URZ, 0x33, !UPT ;  /* 0x000000093f0f7292 */ /* 0x000fe2000f8e333f */
[----:B------:R-:W-:Y:S01]  /*225e0*/  IMAD.MOV.U32 R9, RZ, RZ, 0x1 ;  /* 0x00000001ff097424 */ /* 0x000fe200078e00ff */
[----:B------:R-:W-:Y:S01]  /*225f0*/  ULDC UR4, c[0x0][0x600] ;  /* 0x0001800000047ab9 */ /* 0x000fe20000000800 */
[----:B------:R-:W-:Y:S01]  /*22600*/  IMAD.MOV.U32 R6, RZ, RZ, 0x1 ;  /* 0x00000001ff067424 */ /* 0x000fe200078e00ff */
[----:B------:R-:W-:Y:S01]  /*22610*/  UMOV UR18, 0x5 ;  /* 0x0000000500127882 */ /* 0x000fe20000000000 */
[----:B------:R-:W-:Y:S01]  /*22620*/  IMAD.MOV.U32 R7, RZ, RZ, RZ ;  /* 0x000000ffff077224 */ /* 0x000fe200078e00ff */
[----:B------:R-:W-:-:S02]  /*22630*/  ULOP3.LUT UR27, UR13, 0x2, URZ, 0xfc, !UPT ;  /* 0x000000020d1b7892 */ /* 0x000fc4000f8efc3f */
[----:B------:R-:W-:Y:S02]  /*22640*/  UIADD3 UR4, UR4, -0x1, URZ ;  /* 0xffffffff04047890 */ /* 0x000fe4000fffe03f */
[----:B------:R-:W-:Y:S01]  /*22650*/  USHF.L.U32 UR5, UR11, UR5, URZ ;  /* 0x000000050b057299 */ /* 0x000fe2000800063f */
[----:B------:R-:W-:Y:S01]  /*22660*/  ULDC.64 UR28, c[0x0][0x198] ;  /* 0x00006600001c7ab9 */ /* 0x000fe20000000a00 */
[----:B0-----:R-:W-:-:S05]  /*22670*/  VIADD R0, R0, 0x1f ;  /* 0x0000001f00007836 */ /* 0x001fca0000000000 */
[----:B------:R-:W-:Y:S01]  /*22680*/  SHF.R.S32.HI R3, RZ, 0x1f, R0 ;  /* 0x0000001fff037819 */ /* 0x000fe20000011400 */
[----:B-1----:R-:W-:-:S03]  /*22690*/  ULOP3.LUT UR8, UR6, 0x1, URZ, 0xc0, !UPT ;  /* 0x0000000106087892 */ /* 0x002fc6000f8ec03f */
[----:B------:R-:W-:Y:S01]  /*226a0*/  LEA.HI R0, R3, R0, RZ, 0x5 ;  /* 0x0000000003007211 */ /* 0x000fe200078f28ff */
[----:B------:R-:W-:Y:S02]  /*226b0*/  USHF.R.U32.HI UR30, URZ, 0x1, UR6 ;  /* 0x000000013f1e7899 */ /* 0x000fe40008011606 */
[----:B------:R-:W-:Y:S01]  /*226c0*/  USHF.L.U32 UR14, UR6, 0x7, URZ ;  /* 0x00000007060e7899 */ /* 0x000fe2000800063f */
[----:B------:R-:W-:Y:S01]  /*226d0*/  SHF.R.S32.HI R0, RZ, 0x5, R0 ;  /* 0x00000005ff007819 */ /* 0x000fe20000011400 */
[----:B------:R-:W-:Y:S02]  /*226e0*/  USHF.L.U32 UR31, UR6, 0xc, URZ ;  /* 0x0000000c061f7899 */ /* 0x000fe4000800063f */
[----:B------:R-:W-:Y:S02]  /*226f0*/  ULOP3.LUT UR6, UR6, 0xfffffffe, URZ, 0xc0, !UPT ;  /* 0xfffffffe06067892 */ /* 0x000fe4000f8ec03f */
[----:B------:R-:W-:Y:S01]  /*22700*/  UISETP.GT.U32.AND UP0, UPT, UR8, 0xffff, UPT ;  /* 0x0000ffff0800788c */ /* 0x000fe2000bf04070 */
[----:B------:R-:W-:Y:S01]  /*22710*/  VIADD R15, R0, 0x1 ;  /* 0x00000001000f7836 */ /* 0x000fe20000000000 */
[----:B------:R-:W-:-:S02]  /*22720*/  USHF.L.U32 UR16, UR11, UR6, URZ ;  /* 0x000000060b107299 */ /* 0x000fc4000800063f */
[----:B------:R-:W-:Y:S02]  /*22730*/  ULOP3.LUT UR9, UR6, 0x1, URZ, 0xfc, !UPT ;  /* 0x0000000106097892 */ /* 0x000fe4000f8efc3f */
[----:B------:R-:W-:Y:S02]  /*22740*/  UIMAD.WIDE.U32 UR6, UR7, UR10, URZ ;  /* 0x0000000a070672a5 */ /* 0x000fe4000f8e003f */
[----:B------:R-:W-:Y:S01]  /*22750*/  USEL UR8, UR8, 0xffff, !UP0 ;  /* 0x0000ffff08087887 */ /* 0x000fe2000c000000 */
[----:B------:R-:W-:Y:S01]  /*22760*/  ULDC UR10, c[0x0][0x14] ;  /* 0x00000500000a7ab9 */ /* 0x000fe20000000800 */
[----:B------:R-:W-:Y:S02]  /*22770*/  USHF.L.U32 UR9, UR11, UR9, URZ ;  /* 0x000000090b097299 */ /* 0x000fe4000800063f */
[----:B------:R-:W-:Y:S02]  /*22780*/  UIMAD.WIDE.U32 UR24, UR6, UR10, URZ ;  /* 0x0000000a061872a5 */ /* 0x000fe4000f8e003f */
[----:B------:R-:W-:-:S02]  /*22790*/  UIMAD UR17, UR7, UR10, URZ ;  /* 0x0000000a071172a4 */ /* 0x000fc4000f8e023f */
[----:B------:R-:W-:Y:S02]  /*227a0*/  ULOP3.LUT UR8, UR8, 0xffff, URZ, 0xc0, !UPT ;  /* 0x0000ffff08087892 */ /* 0x000fe4000f8ec03f */
[----:B------:R-:W-:Y:S02]  /*227b0*/  ULOP3.LUT UR14, UR14, 0x80, URZ, 0xc0, !UPT ;  /* 0x000000800e0e7892 */ /* 0x000fe4000f8ec03f */
[----:B------:R-:W-:Y:S02]  /*227c0*/  ULOP3.LUT UR16, UR16, UR9, URZ, 0xfc, !UPT ;  /* 0x0000000910107292 */ /* 0x000fe4000f8efc3f */
[----:B------:R-:W-:Y:S02]  /*227d0*/  UIADD3 UR17, UR25, UR17, URZ ;  /* 0x0000001119117290 */ /* 0x000fe4000fffe03f */
[----:B------:R-:W-:-:S12]  /*227e0*/  USHF.L.U32 UR18, UR18, UR8, URZ ;  /* 0x0000000812127299 */ /* 0x000fd8000800063f */
.L_x_570:
[----:B------:R-:W-:-:S03]  /*227f0*/  UMOV UR6, 0xffffffff ;  /* 0xffffffff00067882 */ /* 0x000fc60000000000 */
[----:B------:R-:W-:Y:S05]  /*22800*/  BRA.DIV UR6, `(.L_x_560) ;  /* 0x0000000e06f87947 */ /* 0x000fea000b800000 */
[----:B------:R-:W-:-:S13]  /*22810*/  ELECT P0, URZ, PT ;  /* 0x00000000003f782f */ /* 0x000fda0003800000 */
.L_x_582:
[----:B------:R-:W0:Y:S01]  /*22820*/  LDC R2, c[0x0][0x28c] ;  /* 0x0000a300ff027b82 */ /* 0x000e220000000800 */
[----:B------:R-:W-:Y:S01]  /*22830*/  BSSY B1, `(.L_x_561) ;  /* 0x000003c000017945 */ /* 0x000fe20003800000 */
[----:B0-----:R-:W-:-:S13]  /*22840*/  ISETP.LT.OR P0, PT, R2, 0x1, !P0 ;  /* 0x000000010200780c */ /* 0x001fda0004701670 */
[----:B------:R-:W-:Y:S05]  /*22850*/  @P0 BRA `(.L_x_562) ;  /* 0x0000000000e40947 */ /* 0x000fea0003800000 */
[----:B------:R-:W-:Y:S01]  /*22860*/  LEA R2, R5, UR30, 0x1 ;  /* 0x0000001e05027c11 */ /* 0x000fe2000f8e08ff */
[----:B------:R-:W-:Y:S01]  /*22870*/  IMAD.MOV.U32 R13, RZ, RZ, RZ ;  /* 0x000000ffff0d7224 */ /* 0x000fe200078e00ff */
[----:B------:R-:W-:Y:S01]  /*22880*/  LEA R4, R4, UR14, 0x8 ;  /* 0x0000000e04047c11 */ /* 0x000fe2000f8e40ff */
[----:B------:R-:W-:Y:S02]  /*22890*/  IMAD.MOV.U32 R3, RZ, RZ, R15 ;  /* 0x000000ffff037224 */ /* 0x000fe400078e000f */
[----:B------:R-:W-:Y:S02]  /*228a0*/  IMAD.SHL.U32 R2, R2, 0x80, RZ ;  /* 0x0000008002027824 */ /* 0x000fe400078e00ff */
[----:B------:R-:W-:Y:S02]  /*228b0*/  IMAD.MOV.U32 R5, RZ, RZ, R6 ;  /* 0x000000ffff057224 */ /* 0x000fe400078e0006 */
[----:B------:R-:W-:-:S07]  /*228c0*/  IMAD.MOV.U32 R8, RZ, RZ, R7 ;  /* 0x000000ffff087224 */ /* 0x000fce00078e0007 */
.L_x_565:
[----:B------:R-:W0:Y:S01]  /*228d0*/  S2R R12, SR_CgaCtaId ;  /* 0x00000000000c7919 */ /* 0x000e220000008800 */
[----:B------:R-:W-:Y:S01]  /*228e0*/  MOV R11, 0x400 ;  /* 0x00000400000b7802 */ /* 0x000fe20000000f00 */
[----:B------:R-:W1:Y:S03]  /*228f0*/  S2R R14, SR_TID.X ;  /* 0x00000000000e7919 */ /* 0x000e660000002100 */
[----:B0-----:R-:W-:Y:S02]  /*22900*/  LEA R17, R12, R11, 0x18 ;  /* 0x0000000b0c117211 */ /* 0x001fe400078ec0ff */
[----:B------:R-:W-:Y:S02]  /*22910*/  SHF.L.U32 R11, R5, 0x1f, RZ ;  /* 0x0000001f050b7819 */ /* 0x000fe400000006ff */
[----:B-1----:R-:W-:Y:S01]  /*22920*/  LOP3.LUT P1, RZ, R14, 0x7f, RZ, 0xc0, !PT ;  /* 0x0000007f0eff7812 */ /* 0x002fe2000782c0ff */
[----:B------:R-:W-:-:S04]  /*22930*/  IMAD R12, R8, 0x8, R17 ;  /* 0x00000008080c7824 */ /* 0x000fc800078e0211 */
[----:B------:R-:W0:Y:S02]  /*22940*/  SYNCS.PHASECHK.TRANS64.TRYWAIT P0, [R12+URZ+0x28], R11 ;  /* 0x0000280b0c0075a7 */ /* 0x000e24000800017f */
[----:B0-----:R-:W-:Y:S06]  /*22950*/  @!P0 BRA `(.L_x_563) ;  /* 0x0000000c00c48947 */ /* 0x001fec0003800000 */
.L_x_583:
[----:B0-----:R-:W0:Y:S01]  /*22960*/  @!P1 LDC R11, c[0x0][0x500] ;  /* 0x00014000ff0b9b82 */ /* 0x001e220000000800 */
[----:B------:R-:W-:-:S04]  /*22970*/  UPRMT UR6, UR27, 0x9910, URZ ;  /* 0x000099101b067896 */ /* 0x000fc8000800003f */
[----:B------:R-:W-:-:S06]  /*22980*/  UISETP.NE.AND UP0, UPT, UR6, 0x2, UPT ;  /* 0x000000020600788c */ /* 0x000fcc000bf05270 */
[----:B------:R-:W-:Y:S01]  /*22990*/  PLOP3.LUT P0, PT, PT, PT, UP0, 0x80, 0x0 ;  /* 0x000000000000781c */ /* 0x000fe20003f0f008 */
[----:B0-----:R0:W-:-:S12]  /*229a0*/  @!P1 SYNCS.ARRIVE.TRANS64 RZ, [R12+URZ], R11 ;  /* 0x0000000b0cff99a7 */ /* 0x0011d8000800003f */
[----:B------:R-:W-:Y:S05]  /*229b0*/  @P0 BRA `(.L_x_564) ;  /* 0x0000000000040947 */ /* 0x000fea0003800000 */
[----:B------:R-:W-:Y:S01]  /*229c0*/  BPT.TRAP 0x1 ;  /* 0x000000040000795c */ /* 0x000fe20000300000 */
.L_x_564:
[----:B------:R-:W-:Y:S01]  /*229d0*/  R2UR UR7, R8 ;  /* 0x00000000080772ca */ /* 0x000fe200000e0000 */
[----:B------:R-:W-:Y:S01]  /*229e0*/  VIADD R3, R3, 0xffffffff ;  /* 0xffffffff03037836 */ /* 0x000fe20000000000 */
[----:B------:R-:W-:Y:S01]  /*229f0*/  R2UR UR22, R17 ;  /* 0x00000000111672ca */ /* 0x000fe200000e0000 */
[----:B------:R-:W-:Y:S01]  /*22a00*/  UIADD3 UR6, UP0, UR28, 0xf0, URZ ;  /* 0x000000f01c067890 */ /* 0x000fe2000ff1e03f */
[----:B------:R-:W-:Y:S01]  /*22a10*/  R2UR UR23, R2 ;  /* 0x00000000021772ca */ /* 0x000fe200000e0000 */
[----:B------:R-:W-:Y:S01]  /*22a20*/  UIADD3 UR34, UP1, UR28, 0x1f0, URZ ;  /* 0x000001f01c227890 */ /* 0x000fe2000ff3e03f */
[----:B------:R-:W-:Y:S01]  /*22a30*/  R2UR UR9, R12 ;  /* 0x000000000c0972ca */ /* 0x000fe200000e0000 */
[----:B------:R-:W-:Y:S01]  /*22a40*/  UPRMT UR19, URZ, 0x5410, UR18 ;  /* 0x000054103f137896 */ /* 0x000fe20008000012 */
[----:B------:R-:W-:Y:S01]  /*22a50*/  R2UR UR10, R13 ;  /* 0x000000000d0a72ca */ /* 0x000fe200000e0000 */
[----:B------:R-:W-:Y:S01]  /*22a60*/  VIADD R8, R8, 0x1 ;  /* 0x0000000108087836 */ /* 0x000fe20000000000 */
[----:B------:R-:W-:Y:S01]  /*22a70*/  R2UR UR12, R10 ;  /* 0x000000000a0c72ca */ /* 0x000fe200000e0000 */
[----:B------:R-:W-:Y:S01]  /*22a80*/  UPRMT UR32, URZ, 0x5410, UR16 ;  /* 0x000054103f207896 */ /* 0x000fe20008000010 */
[----:B------:R-:W-:Y:S01]  /*22a90*/  R2UR UR26, R4 ;  /* 0x00000000041a72ca */ /* 0x000fe200000e0000 */
[----:B------:R-:W-:Y:S01]  /*22aa0*/  USHF.L.U32 UR7, UR7, 0xd, URZ ;  /* 0x0000000d07077899 */ /* 0x000fe2000800063f */
[----:B------:R-:W-:Y:S01]  /*22ab0*/  ISETP.GT.AND P1, PT, R3, 0x1, PT ;  /* 0x000000010300780c */ /* 0x000fe20003f24270 */
[----:B------:R-:W-:Y:S01]  /*22ac0*/  UIADD3.X UR35, URZ, UR29, URZ, UP1, !UPT ;  /* 0x0000001d3f237290 */ /* 0x000fe20008ffe43f */
[C---:B------:R-:W-:Y:S01]  /*22ad0*/  ISETP.NE.AND P0, PT, R8.reuse, 0x5, PT ;  /* 0x000000050800780c */ /* 0x040fe20003f05270 */
[----:B------:R-:W-:Y:S01]  /*22ae0*/  ULEA UR8, UR30, UR7, 0xc ;  /* 0x000000071e087291 */ /* 0x000fe2000f8e603f */
[----:B------:R-:W-:Y:S01]  /*22af0*/  VIADD R13, R13, 0x20 ;  /* 0x000000200d0d7836 */ /* 0x000fe20000000000 */
[----:B------:R-:W-:Y:S01]  /*22b00*/  ULOP3.LUT UR11, UR7, 0x1000, UR31, 0xf8, !UPT ;  /* 0x00001000070b7892 */ /* 0x000fe2000f8ef81f */
[----:B0-----:R-:W-:Y:S01]  /*22b10*/  SEL R12, RZ, 0x1, P0 ;  /* 0x00000001ff0c7807 */ /* 0x001fe20000000000 */
[----:B------:R-:W-:Y:S01]  /*22b20*/  UIADD3 UR8, UR22, 0x100, UR8 ;  /* 0x0000010016087890 */ /* 0x000fe2000fffe008 */
[----:B------:R-:W-:Y:S01]  /*22b30*/  SEL R8, R8, RZ, P0 ;  /* 0x000000ff08087207 */ /* 0x000fe20000000000 */
[----:B------:R-:W-:Y:S01]  /*22b40*/  UIADD3.X UR7, URZ, UR29, URZ, UP0, !UPT ;  /* 0x0000001d3f077290 */ /* 0x000fe200087fe43f */
[----:B------:R-:W-:Y:S01]  /*22b50*/  LOP3.LUT R5, R5, R12, RZ, 0x3c, !PT ;  /* 0x0000000c05057212 */ /* 0x000fe200078e3cff */
[----:B------:R-:W-:Y:S01]  /*22b60*/  UIADD3 UR22, UR22, 0xa100, UR11 ;  /* 0x0000a10016167890 */ /* 0x000fe2000fffe00b */
[----:B------:R-:W-:Y:S01]  /*22b70*/  UMOV UR20, 0x0 ;  /* 0x0000000000147882 */ /* 0x000fe20000000000 */
[----:B------:R-:W-:Y:S01]  /*22b80*/  UMOV UR21, 0x10000000 ;  /* 0x1000000000157882 */ /* 0x000fe20000000000 */
[----:B------:R-:W-:-:S04]  /*22b90*/  UMOV UR11, UR23 ;  /* 0x00000017000b7c82 */ /* 0x000fc80008000000 */
[----:B------:R0:W-:Y:S02]  /*22ba0*/  UTMALDG.3D.MULTICAST [UR8], [UR6], UR19, desc[UR20] ;  /* 0x00001408060073b4 */ /* 0x0001e40008011813 */
[----:B0-----:R-:W-:Y:S01]  /*22bb0*/  UMOV UR8, UR22 ;  /* 0x0000001600087c82 */ /* 0x001fe20008000000 */
[----:B------:R-:W-:Y:S02]  /*22bc0*/  UMOV UR11, UR26 ;  /* 0x0000001a000b7c82 */ /* 0x000fe40008000000 */
[----:B------:R0:W-:Y:S02]  /*22bd0*/  UTMALDG.3D.MULTICAST [UR8], [UR34], UR32, desc[UR20] ;  /* 0x00001408220073b4 */ /* 0x0001e40008011820 */
[----:B0-----:R-:W-:Y:S05]  /*22be0*/  @P1 BRA `(.L_x_565) ;  /* 0xfffffffc00381947 */ /* 0x001fea000383ffff */
.L_x_562:
[----:B------:R-:W-:Y:S05]  /*22bf0*/  BSYNC B1 ;  /* 0x0000000000017941 */ /* 0x000fea0003800000 */
.L_x_561:
[----:B------:R-:W2:Y:S01]  /*22c00*/  LDL.LU R16, [R1+0x460] ;  /* 0x0004600001107983 */ /* 0x000ea20000300800 */
[----:B------:R-:W-:Y:S01]  /*22c10*/  LOP3.LUT P0, RZ, R9, 0xff, RZ, 0xc0, !PT ;  /* 0x000000ff09ff7812 */ /* 0x000fe2000780c0ff */
[C---:B------:R-:W-:Y:S01]  /*22c20*/  IMAD.IADD R4, R0.reuse, 0x1, R7 ;  /* 0x0000000100047824 */ /* 0x040fe200078e0207 */
[----:B------:R-:W-:Y:S01]  /*22c30*/  ULDC.64 UR6, c[0x0][0x650] ;  /* 0x0001940000067ab9 */ /* 0x000fe20000000a00 */
[----:B------:R-:W3:Y:S01]  /*22c40*/  LDL.LU R14, [R1+0x464] ;  /* 0x00046400010e7983 */ /* 0x000ee20000300800 */
[----:B------:R-:W-:Y:S01]  /*22c50*/  ISETP.GE.U32.AND P1, PT, R0, 0x5, PT ;  /* 0x000000050000780c */ /* 0x000fe20003f26070 */
[----:B------:R-:W-:Y:S01]  /*22c60*/  BSSY B1, `(.L_x_566) ;  /* 0x000006d000017945 */ /* 0x000fe20003800000 */
[----:B------:R-:W-:Y:S01]  /*22c70*/  IMAD.MOV.U32 R10, RZ, RZ, -0x1 ;  /* 0xffffffffff0a7424 */ /* 0x000fe200078e00ff */
[----:B------:R-:W-:-:S06]  /*22c80*/  PRMT R9, RZ, 0x7610, R9 ;  /* 0x00007610ff097816 */ /* 0x000fcc0000000009 */
[----:B------:R-:W0:Y:S01]  /*22c90*/  @P0 S2R R3, SR_CgaCtaId ;  /* 0x0000000000030919 */ /* 0x000e220000008800 */
[----:B------:R-:W-:-:S04]  /*22ca0*/  @P0 MOV R2, 0x400 ;  /* 0x0000040000020802 */ /* 0x000fc80000000f00 */
[----:B0-----:R-:W-:-:S04]  /*22cb0*/  @P0 LEA R2, R3, R2, 0x18 ;  /* 0x0000000203020211 */ /* 0x001fc800078ec0ff */
[----:B------:R0:W-:Y:S01]  /*22cc0*/  @P0 SYNCS.ARRIVE.TRANS64.A1T0 RZ, [R2+URZ+0x68], RZ ;  /* 0x000068ff02ff09a7 */ /* 0x0001e2000810003f */
[----:B------:R-:W-:-:S04]  /*22cd0*/  ISETP.GT.U32.AND P0, PT, R4, 0x4, PT ;  /* 0x000000040400780c */ /* 0x000fc80003f04070 */
[----:B------:R-:W-:Y:S01]  /*22ce0*/  ISETP.LT.U32.AND P0, PT, R0, 0x5, P0 ;  /* 0x000000050000780c */ /* 0x000fe20000701070 */
[----:B0-----:R-:W-:-:S05]  /*22cf0*/  IMAD.WIDE.U32 R2, R4, -0x33333333, RZ ;  /* 0xcccccccd04027825 */ /* 0x001fca00078e00ff */
[----:B------:R-:W-:Y:S02]  /*22d00*/  SHF.R.U32.HI R5, RZ, 0x2, R3 ;  /* 0x00000002ff057819 */ /* 0x000fe40000011603 */
[----:B------:R-:W-:Y:S02]  /*22d10*/  SEL R3, RZ, 0x1, !P0 ;  /* 0x00000001ff037807 */ /* 0x000fe40004000000 */
[----:B------:R-:W-:Y:S01]  /*22d20*/  PRMT R2, RZ, 0x7610, R2 ;  /* 0x00007610ff027816 */ /* 0x000fe20000000002 */
[----:B------:R-:W-:Y:S01]  /*22d30*/  IMAD R7, R5, -0x5, R4 ;  /* 0xfffffffb05077824 */ /* 0x000fe200078e0204 */
[----:B------:R-:W-:Y:S01]  /*22d40*/  LOP3.LUT R6, R6, R3, RZ, 0x3c, !PT ;  /* 0x0000000306067212 */ /* 0x000fe200078e3cff */
[----:B------:R-:W-:-:S03]  /*22d50*/  IMAD.MOV.U32 R4, RZ, RZ, -0x1 ;  /* 0xffffffffff047424 */ /* 0x000fc600078e00ff */
[----:B------:R-:W-:Y:S01]  /*22d60*/  @P1 LOP3.LUT R6, R6, 0x1, R5, 0x78, !PT ;  /* 0x0000000106061812 */ /* 0x000fe200078e7805 */
[----:B------:R-:W-:Y:S01]  /*22d70*/  IMAD.MOV.U32 R5, RZ, RZ, -0x1 ;  /* 0xffffffffff057424 */ /* 0x000fe200078e00ff */
[----:B---3--:R-:W-:-:S04]  /*22d80*/  IADD3 R14, P0, R14, UR24, RZ ;  /* 0x000000180e0e7c10 */ /* 0x008fc8000ff1e0ff */
[----:B--2---:R-:W-:Y:S01]  /*22d90*/  IADD3.X R16, R16, UR17, RZ, P0, !PT ;  /* 0x0000001110107c10 */ /* 0x004fe200087fe4ff */
[----:B------:R0:W-:Y:S01]  /*22da0*/  STL [R1+0x464], R14 ;  /* 0x0004640e01007387 */ /* 0x0001e20000100800 */
[----:B------:R-:W-:-:S03]  /*22db0*/  ISETP.GE.U32.AND P0, PT, R14, UR6, PT ;  /* 0x000000060e007c0c */ /* 0x000fc6000bf06070 */
[----:B------:R0:W-:Y:S01]  /*22dc0*/  STL [R1+0x460], R16 ;  /* 0x0004601001007387 */ /* 0x0001e20000100800 */
[----:B------:R-:W-:-:S13]  /*22dd0*/  ISETP.GE.U32.AND.EX P0, PT, R16, UR7, PT, P0 ;  /* 0x0000000710007c0c */ /* 0x000fda000bf06100 */
[----:B0-----:R-:W-:Y:S05]  /*22de0*/  @P0 BRA `(.L_x_567) ;  /* 0x0000000400500947 */ /* 0x001fea0003800000 */
[----:B------:R-:W0:Y:S01]  /*22df0*/  S2R R8, SR_CTAID.X ;  /* 0x0000000000087919 */ /* 0x000e220000002500 */
[----:B------:R-:W-:Y:S01]  /*22e00*/  ULDC UR6, c[0x0][0x150] ;  /* 0x0000540000067ab9 */ /* 0x000fe20000000800 */
[----:B------:R-:W1:Y:S01]  /*22e10*/  LDC R3, c[0x0][0x144] ;  /* 0x00005100ff037b82 */ /* 0x000e620000000800 */
[----:B------:R-:W-:Y:S01]  /*22e20*/  ULDC UR9, c[0x0][0x630] ;  /* 0x00018c0000097ab9 */ /* 0x000fe20000000800 */
[----:B------:R-:W2:Y:S06]  /*22e30*/  S2R R5, SR_CTAID.Y ;  /* 0x0000000000057919 */ /* 0x000eac0000002600 */
[----:B------:R-:W3:Y:S01]  /*22e40*/  LDC R12, c[0x0][0x148] ;  /* 0x00005200ff0c7b82 */ /* 0x000ee20000000800 */
[----:B0-----:R-:W-:-:S02]  /*22e50*/  I2FP.F32.U32 R2, R8 ;  /* 0x0000000800027245 */ /* 0x001fc40000201000 */
[----:B--2---:R-:W-:-:S03]  /*22e60*/  I2FP.F32.U32 R4, R5 ;  /* 0x0000000500047245 */ /* 0x004fc60000201000 */
[----:B------:R-:W-:Y:S01]  /*22e70*/  FMUL R2, R2, UR6 ;  /* 0x0000000602027c20 */ /* 0x000fe20008400000 */
[----:B------:R-:W-:Y:S02]  /*22e80*/  ULDC UR6, c[0x0][0x154] ;  /* 0x0000550000067ab9 */ /* 0x000fe40000000800 */
[----:B------:R-:W-:Y:S01]  /*22e90*/  FMUL R10, R4, UR6 ;  /* 0x00000006040a7c20 */ /* 0x000fe20008400000 */
[----:B------:R-:W-:Y:S02]  /*22ea0*/  ULDC.64 UR6, c[0x0][0x628] ;  /* 0x00018a0000067ab9 */ /* 0x000fe40000000a00 */
[----:B------:R-:W0:Y:S01]  /*22eb0*/  F2I.U32.TRUNC.NTZ R2, R2 ;  /* 0x0000000200027305 */ /* 0x000e22000020f000 */
[----:B------:R-:W-:-:S04]  /*22ec0*/  ISETP.NE.U32.AND P0, PT, RZ, UR6, PT ;  /* 0x00000006ff007c0c */ /* 0x000fc8000bf05070 */
[----:B------:R-:W-:-:S03]  /*22ed0*/  ISETP.NE.AND.EX P0, PT, RZ, UR7, PT, P0 ;  /* 0x00000007ff007c0c */ /* 0x000fc6000bf05300 */
[----:B------:R-:W2:Y:S01]  /*22ee0*/  F2I.U32.TRUNC.NTZ R10, R10 ;  /* 0x0000000a000a7305 */ /* 0x000ea2000020f000 */
[----:B0-----:R-:W-:Y:S02]  /*22ef0*/  IMAD.MOV R4, RZ, RZ, -R2 ;  /* 0x000000ffff047224 */ /* 0x001fe400078e0a02 */
[----:B------:R-:W-:Y:S02]  /*22f00*/  IMAD.MOV.U32 R2, RZ, RZ, R14 ;  /* 0x000000ffff027224 */ /* 0x000fe400078e000e */
[----:B-1----:R-:W-:Y:S02]  /*22f10*/  IMAD R8, R3, R4, R8 ;  /* 0x0000000403087224 */ /* 0x002fe400078e0208 */
[----:B--2---:R-:W-:-:S04]  /*22f20*/  IMAD.MOV R3, RZ, RZ, -R10 ;  /* 0x000000ffff037224 */ /* 0x004fc800078e0a0a */
[----:B---3--:R-:W-:Y:S02]  /*22f30*/  @P4 IMAD R8, R12, R3, R5 ;  /* 0x000000030c084224 */ /* 0x008fe400078e0205 */
[----:B------:R-:W-:Y:S01]  /*22f40*/  IMAD.MOV.U32 R3, RZ, RZ, R16 ;  /* 0x000000ffff037224 */ /* 0x000fe200078e0010 */
[----:B------:R-:W-:Y:S06]  /*22f50*/  @!P0 BRA `(.L_x_568) ;  /* 0x0000000000288947 */ /* 0x000fec0003800000 */
[----:B------:R-:W-:Y:S02]  /*22f60*/  ULDC UR8, c[0x0][0x634] ;  /* 0x00018d0000087ab9 */ /* 0x000fe40000000800 */
[----:B------:R-:W-:-:S05]  /*22f70*/  IADD3 R3, P0, R14, UR8, RZ ;  /* 0x000000080e037c10 */ /* 0x000fca000ff1e0ff */
[----:B------:R-:W-:-:S04]  /*22f80*/  IMAD.X R11, RZ, RZ, R16, P0 ;  /* 0x000000ffff0b7224 */ /* 0x000fc800000e0610 */
[----:B------:R-:W-:-:S04]  /*22f90*/  IMAD.WIDE.U32 R4, R11, UR6, RZ ;  /* 0x000000060b047c25 */ /* 0x000fc8000f8e00ff */
[----:B------:R-:W-:-:S04]  /*22fa0*/  IMAD.WIDE.U32 R4, P0, R3, UR7, R4 ;  /* 0x0000000703047c25 */ /* 0x000fc8000f800004 */
[----:B------:R-:W-:-:S04]  /*22fb0*/  IMAD.WIDE.U32 R2, R3, UR6, RZ ;  /* 0x0000000603027c25 */ /* 0x000fc8000f8e00ff */
[----:B------:R-:W-:Y:S01]  /*22fc0*/  IMAD.MOV.U32 R2, RZ, RZ, R5 ;  /* 0x000000ffff027224 */ /* 0x000fe200078e0005 */
[----:B------:R-:W-:Y:S01]  /*22fd0*/  IADD3 RZ, P1, R3, R4, RZ ;  /* 0x0000000403ff7210 */ /* 0x000fe20007f3e0ff */
[----:B------:R-:W-:-:S04]  /*22fe0*/  IMAD.X R3, RZ, RZ, RZ, P0 ;  /* 0x000000ffff037224 */ /* 0x000fc800000e06ff */
[----:B------:R-:W-:-:S08]  /*22ff0*/  IMAD.WIDE.U32.X R2, R11, UR7, R2, P1 ;  /* 0x000000070b027c25 */ /* 0x000fd000088e0402 */
.L_x_568:
[--C-:B------:R-:W-:Y:S01]  /*23000*/  SHF.R.U64 R10, R2, UR9, R3.reuse ;  /* 0x00000009020a7c19 */ /* 0x100fe20008001203 */
[----:B------:R-:W-:Y:S01]  /*23010*/  ULDC.64 UR6, c[0x0][0x620] ;  /* 0x0001880000067ab9 */ /* 0x000fe20000000a00 */
[----:B------:R-:W-:Y:S01]  /*23020*/  SHF.R.U32.HI R2, RZ, UR9, R3 ;  /* 0x00000009ff027c19 */ /* 0x000fe20008011603 */
[----:B------:R-:W-:Y:S01]  /*23030*/  IMAD.MOV.U32 R3, RZ, RZ, R16 ;  /* 0x000000ffff037224 */ /* 0x000fe200078e0010 */
[----:B------:R-:W-:Y:S01]  /*23040*/  IADD3 R11, P0, RZ, -R10, RZ ;  /* 0x8000000aff0b7210 */ /* 0x000fe20007f1e0ff */
[----:B------:R-:W-:-:S04]  /*23050*/  ULDC.64 UR8, c[0x0][0x640] ;  /* 0x0001900000087ab9 */ /* 0x000fc80000000a00 */
[----:B------:R-:W-:Y:S01]  /*23060*/  IMAD.X R2, RZ, RZ, ~R2, P0 ;  /* 0x000000ffff027224 */ /* 0x000fe200000e0e02 */
[----:B------:R-:W-:-:S03]  /*23070*/  ISETP.NE.U32.AND P0, PT, RZ, UR8, PT ;  /* 0x00000008ff007c0c */ /* 0x000fc6000bf05070 */
[----:B------:R-:W-:Y:S01]  /*23080*/  IMAD R2, R2, UR6, RZ ;  /* 0x0000000602027c24 */ /* 0x000fe2000f8e02ff */
[----:B------:R-:W-:-:S03]  /*23090*/  ISETP.NE.AND.EX P0, PT, RZ, UR9, PT, P0 ;  /* 0x00000009ff007c0c */ /* 0x000fc6000bf05300 */
[----:B------:R-:W-:Y:S02]  /*230a0*/  IMAD R5, R11, UR7, R2 ;  /* 0x000000070b057c24 */ /* 0x000fe4000f8e0202 */
[----:B------:R-:W-:-:S04]  /*230b0*/  IMAD.MOV.U32 R2, RZ, RZ, R14 ;  /* 0x000000ffff027224 */ /* 0x000fc800078e000e */
[----:B------:R-:W-:Y:S01]  /*230c0*/  IMAD.WIDE.U32 R2, R11, UR6, R2 ;  /* 0x000000060b027c25 */ /* 0x000fe2000f8e0002 */
[----:B------:R-:W-:-:S03]  /*230d0*/  ULDC UR6, c[0x0][0x618] ;  /* 0x0001860000067ab9 */ /* 0x000fc60000000800 */
[----:B------:R-:W-:-:S05]  /*230e0*/  IMAD.IADD R3, R3, 0x1, R5 ;  /* 0x0000000103037824 */ /* 0x000fca00078e0205 */
[--C-:B------:R-:W-:Y:S02]  /*230f0*/  SHF.R.U64 R11, R2, UR6, R3.reuse ;  /* 0x00000006020b7c19 */ /* 0x100fe40008001203 */
[----:B------:R-:W-:Y:S01]  /*23100*/  SHF.R.U32.HI R2, RZ, UR6, R3 ;  /* 0x00000006ff027c19 */ /* 0x000fe20008011603 */
[----:B------:R-:W-:-:S03]  /*23110*/  ULDC UR6, c[0x0][0x608] ;  /* 0x0001820000067ab9 */ /* 0x000fc60000000800 */
[--C-:B------:R-:W-:Y:S02]  /*23120*/  SHF.R.U64 R12, R11, UR6, R2.reuse ;  /* 0x000000060b0c7c19 */ /* 0x100fe40008001202 */
[----:B------:R-:W-:Y:S01]  /*23130*/  SHF.R.U32.HI R3, RZ, UR6, R2 ;  /* 0x00000006ff037c19 */ /* 0x000fe20008011602 */
[----:B------:R-:W-:-:S03]  /*23140*/  ULDC UR6, c[0x0][0x658] ;  /* 0x0001960000067ab9 */ /* 0x000fc60000000800 */
[--C-:B------:R-:W-:Y:S02]  /*23150*/  SHF.R.U64 R13, R12, UR6, R3.reuse ;  /* 0x000000060c0d7c19 */ /* 0x100fe40008001203 */
[----:B------:R-:W-:-:S03]  /*23160*/  SHF.R.U32.HI R14, RZ, UR6, R3 ;  /* 0x00000006ff0e7c19 */ /* 0x000fc60008011603 */
[----:B------:R-:W-:Y:S02]  /*23170*/  IMAD.MOV.U32 R2, RZ, RZ, R13 ;  /* 0x000000ffff027224 */ /* 0x000fe400078e000d */
        /* <DEDUP_REMOVED lines=12> */
.L_x_569:
[----:B------:R-:W-:Y:S01]  /*23240*/  ULDC UR6, c[0x0][0x648] ;  /* 0x0001920000067ab9 */ /* 0x000fe20000000800 */
[----:B------:R-:W-:Y:S02]  /*23250*/  LOP3.LUT R12, R12, UR15, RZ, 0xc0, !PT ;  /* 0x0000000f0c0c7c12 */ /* 0x000fe4000f8ec0ff */
[----:B------:R-:W-:Y:S01]  /*23260*/  SHF.R.U64 R3, R2, UR6, R3 ;  /* 0x0000000602037c19 */ /* 0x000fe20008001203 */
[----:B------:R-:W-:-:S04]  /*23270*/  ULDC UR6, c[0x0][0x638] ;  /* 0x00018e0000067ab9 */ /* 0x000fc80000000800 */
[----:B------:R-:W-:Y:S02]  /*23280*/  IMAD.MOV R2, RZ, RZ, -R3 ;  /* 0x000000ffff027224 */ /* 0x000fe400078e0a03 */
[----:B------:R-:W-:Y:S02]  /*23290*/  IMAD R5, R3, UR5, R12 ;  /* 0x0000000503057c24 */ /* 0x000fe4000f8e020c */
[----:B------:R-:W-:Y:S01]  /*232a0*/  IMAD R13, R2, UR6, R13 ;  /* 0x00000006020d7c24 */ /* 0x000fe2000f8e020d */
[----:B------:R-:W-:Y:S01]  /*232b0*/  ULDC UR6, c[0x0][0x610] ;  /* 0x0001840000067ab9 */ /* 0x000fe20000000800 */
[----:B------:R-:W-:Y:S01]  /*232c0*/  LOP3.LUT R2, R11, UR4, RZ, 0xc0, !PT ;  /* 0x000000040b027c12 */ /* 0x000fe2000f8ec0ff */
[----:B------:R-:W-:Y:S01]  /*232d0*/  IMAD R8, R5, UR6, R8 ;  /* 0x0000000605087c24 */ /* 0x000fe2000f8e0208 */
[----:B------:R-:W-:-:S03]  /*232e0*/  ULDC UR6, c[0x0][0x600] ;  /* 0x0001800000067ab9 */ /* 0x000fc60000000800 */
[----:B------:R-:W-:Y:S02]  /*232f0*/  IMAD R13, R13, UR6, R2 ;  /* 0x000000060d0d7c24 */ /* 0x000fe4000f8e0202 */
[----:B------:R-:W-:-:S03]  /*23300*/  IMAD.MOV.U32 R2, RZ, RZ, 0x1 ;  /* 0x00000001ff027424 */ /* 0x000fc600078e00ff */
[----:B------:R-:W-:Y:S02]  /*23310*/  SEL R4, R13, R8, !P4 ;  /* 0x000000080d047207 */ /* 0x000fe40006000000 */
[----:B------:R-:W-:-:S07]  /*23320*/  SEL R5, R8, R13, !P4 ;  /* 0x0000000d08057207 */ /* 0x000fce0006000000 */
.L_x_567:
[----:B------:R-:W-:Y:S05]  /*23330*/  BSYNC B1 ;  /* 0x0000000000017941 */ /* 0x000fea0003800000 */
.L_x_566:
[----:B------:R-:W-:-:S13]  /*23340*/  LOP3.LUT P0, RZ, R2, 0xff, RZ, 0xc0, !PT ;  /* 0x000000ff02ff7812 */ /* 0x000fda000780c0ff */
[----:B------:R-:W-:Y:S05]  /*23350*/  @P0 BRA `(.L_x_570) ;  /* 0xfffffff400240947 */ /* 0x000fea000383ffff */
[----:B------:R-:W-:Y:S05]  /*23360*/  BSYNC B0 ;  /* 0x0000000000007941 */ /* 0x000fea0003800000 */
.L_x_559:
[----:B------:R-:W-:-:S03]  /*23370*/  UMOV UR6, 0xffffffff ;  /* 0xffffffff00067882 */ /* 0x000fc60000000000 */
[----:B------:R-:W-:Y:S05]  /*23380*/  BRA.DIV UR6, `(.L_x_571) ;  /* 0x00000006064c7947 */ /* 0x000fea000b800000 */
[----:B------:R-:W-:-:S13]  /*23390*/  ELECT P0, URZ, PT ;  /* 0x00000000003f782f */ /* 0x000fda0003800000 */
.L_x_586:
[----:B------:R-:W-:Y:S04]  /*233a0*/  BSSY B0, `(.L_x_572) ;  /* 0x0000035000007945 */ /* 0x000fe80003800000 */
[----:B------:R-:W-:Y:S05]  /*233b0*/  @!P0 BRA `(.L_x_573) ;  /* 0x0000000000cc8947 */ /* 0x000fea0003800000 */
[----:B------:R-:W-:-:S04]  /*233c0*/  ULOP3.LUT UR6, UR13, 0x2, URZ, 0xfc, !UPT ;  /* 0x000000020d067892 */ /* 0x000fc8000f8efc3f */
[----:B------:R-:W-:-:S06]  /*233d0*/  UISETP.NE.AND UP0, UPT, UR6, 0x3, UPT ;  /* 0x000000030600788c */ /* 0x000fcc000bf05270 */
[----:B------:R-:W-:-:S13]  /*233e0*/  PLOP3.LUT P0, PT, PT, PT, UP0, 0x80, 0x0 ;  /* 0x000000000000781c */ /* 0x000fda0003f0f008 */
[----:B------:R-:W-:Y:S05]  /*233f0*/  @!P0 BRA `(.L_x_574) ;  /* 0x0000000000048947 */ /* 0x000fea0003800000 */
[----:B------:R-:W-:Y:S01]  /*23400*/  BPT.TRAP 0x1 ;  /* 0x000000040000795c */ /* 0x000fe20000300000 */
.L_x_574:
[----:B------:R-:W0:Y:S01]  /*23410*/  S2R R3, SR_CgaCtaId ;  /* 0x0000000000037919 */ /* 0x000e220000008800 */
[----:B------:R-:W-:Y:S02]  /*23420*/  MOV R0, 0x400 ;  /* 0x0000040000007802 */ /* 0x000fe40000000f00 */
[----:B------:R-:W-:Y:S02]  /*23430*/  SHF.L.U32 R2, R6, 0x1f, RZ ;  /* 0x0000001f06027819 */ /* 0x000fe400000006ff */
[----:B0-----:R-:W-:-:S05]  /*23440*/  LEA R0, R3, R0, 0x18 ;  /* 0x0000000003007211 */ /* 0x001fca00078ec0ff */
[----:B------:R-:W-:-:S04]  /*23450*/  VIADD R0, R0, 0x28 ;  /* 0x0000002800007836 */ /* 0x000fc80000000000 */
[----:B------:R-:W-:-:S04]  /*23460*/  IMAD R3, R7, 0x8, R0 ;  /* 0x0000000807037824 */ /* 0x000fc800078e0200 */
[----:B------:R-:W0:Y:S02]  /*23470*/  SYNCS.PHASECHK.TRANS64.TRYWAIT P0, [R3+URZ], R2 ;  /* 0x00000002030075a7 */ /* 0x000e24000800017f */
[----:B0-----:R-:W-:Y:S05]  /*23480*/  @!P0 BRA `(.L_x_575) ;  /* 0x00000004002c8947 */ /* 0x001fea0003800000 */
.L_x_587:
[----:B------:R-:W-:-:S05]  /*23490*/  VIADD R7, R7, 0x1 ;  /* 0x0000000107077836 */ /* 0x000fca0000000000 */
[----:B------:R-:W-:-:S04]  /*234a0*/  ISETP.NE.AND P0, PT, R7, 0x5, PT ;  /* 0x000000050700780c */ /* 0x000fc80003f05270 */
[----:B0-----:R-:W-:Y:S02]  /*234b0*/  SEL R3, RZ, 0x1, P0 ;  /* 0x00000001ff037807 */ /* 0x001fe40000000000 */
[----:B------:R-:W-:Y:S02]  /*234c0*/  SEL R7, R7, RZ, P0 ;  /* 0x000000ff07077207 */ /* 0x000fe40000000000 */
[----:B------:R-:W-:-:S03]  /*234d0*/  LOP3.LUT R6, R6, R3, RZ, 0x3c, !PT ;  /* 0x0000000306067212 */ /* 0x000fc600078e3cff */
[----:B------:R-:W-:Y:S01]  /*234e0*/  IMAD R3, R7, 0x8, R0 ;  /* 0x0000000807037824 */ /* 0x000fe200078e0200 */
[----:B------:R-:W-:-:S04]  /*234f0*/  SHF.L.U32 R2, R6, 0x1f, RZ ;  /* 0x0000001f06027819 */ /* 0x000fc800000006ff */
[----:B------:R-:W0:Y:S02]  /*23500*/  SYNCS.PHASECHK.TRANS64.TRYWAIT P0, [R3+URZ], R2 ;  /* 0x00000002030075a7 */ /* 0x000e24000800017f */
[----:B0-----:R-:W-:Y:S05]  /*23510*/  @!P0 BRA `(.L_x_576) ;  /* 0x00000004001c8947 */ /* 0x001fea0003800000 */
.L_x_588:
[----:B0-----:R-:W-:-:S05]  /*23520*/  VIADD R2, R7, 0x1 ;  /* 0x0000000107027836 */ /* 0x001fca0000000000 */
[----:B------:R-:W-:-:S04]  /*23530*/  ISETP.NE.AND P0, PT, R2, 0x5, PT ;  /* 0x000000050200780c */ /* 0x000fc80003f05270 */
[----:B------:R-:W-:Y:S02]  /*23540*/  SEL R3, RZ, 0x1, P0 ;  /* 0x00000001ff037807 */ /* 0x000fe40000000000 */
[----:B------:R-:W-:Y:S02]  /*23550*/  SEL R5, R2, RZ, P0 ;  /* 0x000000ff02057207 */ /* 0x000fe40000000000 */
[----:B------:R-:W-:-:S03]  /*23560*/  LOP3.LUT R6, R6, R3, RZ, 0x3c, !PT ;  /* 0x0000000306067212 */ /* 0x000fc600078e3cff */
[----:B------:R-:W-:Y:S01]  /*23570*/  IMAD R3, R5, 0x8, R0 ;  /* 0x0000000805037824 */ /* 0x000fe200078e0200 */
[----:B------:R-:W-:-:S04]  /*23580*/  SHF.L.U32 R2, R6, 0x1f, RZ ;  /* 0x0000001f06027819 */ /* 0x000fc800000006ff */
[----:B------:R-:W0:Y:S02]  /*23590*/  SYNCS.PHASECHK.TRANS64.TRYWAIT P0, [R3+URZ], R2 ;  /* 0x00000002030075a7 */ /* 0x000e24000800017f */
[----:B0-----:R-:W-:Y:S05]  /*235a0*/  @!P0 BRA `(.L_x_577) ;  /* 0x00000004000c8947 */ /* 0x001fea0003800000 */
.L_x_589:
        /* <DEDUP_REMOVED lines=9> */
.L_x_590:
[----:B0-----:R-:W-:-:S05]  /*23640*/  VIADD R2, R5, 0x1 ;  /* 0x0000000105027836 */ /* 0x001fca0000000000 */
[----:B------:R-:W-:-:S04]  /*23650*/  ISETP.NE.AND P0, PT, R2, 0x5, PT ;  /* 0x000000050200780c */ /* 0x000fc80003f05270 */
[----:B------:R-:W-:Y:S02]  /*23660*/  SEL R4, RZ, 0x1, P0 ;  /* 0x00000001ff047807 */ /* 0x000fe40000000000 */
[----:B------:R-:W-:Y:S02]  /*23670*/  SEL R3, R2, RZ, P0 ;  /* 0x000000ff02037207 */ /* 0x000fe40000000000 */
[----:B------:R-:W-:-:S03]  /*23680*/  LOP3.LUT R4, R7, R4, RZ, 0x3c, !PT ;  /* 0x0000000407047212 */ /* 0x000fc600078e3cff */
[----:B------:R-:W-:Y:S01]  /*23690*/  IMAD R3, R3, 0x8, R0 ;  /* 0x0000000803037824 */ /* 0x000fe200078e0200 */
[----:B------:R-:W-:-:S07]  /*236a0*/  SHF.L.U32 R0, R4, 0x1f, RZ ;  /* 0x0000001f04007819 */ /* 0x000fce00000006ff */
.L_x_579:
[----:B0-----:R0:W1:Y:S02]  /*236b0*/  SYNCS.PHASECHK.TRANS64.TRYWAIT P0, [R3+URZ], R0 ;  /* 0x00000000030075a7 */ /* 0x001064000800017f */
[----:B-1----:R-:W-:Y:S05]  /*236c0*/  @!P0 NANOSLEEP.SYNCS 0x989680 ;  /* 0x009896800000895d */ /* 0x002fea0003900000 */
[----:B------:R-:W1:Y:S02]  /*236d0*/  @!P0 SYNCS.PHASECHK.TRANS64 P0, [R3+URZ], R0 ;  /* 0x00000000030085a7 */ /* 0x000e64000800007f */
[----:B-1----:R-:W-:Y:S05]  /*236e0*/  @!P0 BRA `(.L_x_579) ;  /* 0xfffffffc00f08947 */ /* 0x002fea000383ffff */
.L_x_573:
[----:B------:R-:W-:Y:S05]  /*236f0*/  BSYNC B0 ;  /* 0x0000000000007941 */ /* 0x000fea0003800000 */
.L_x_572:
[----:B------:R-:W-:Y:S05]  /*23700*/  EXIT ;  /* 0x000000000000794d */ /* 0x000fea0003800000 */
.L_x_21:
[----:B--2---:R-:W-:-:S04]  /*23710*/  IMAD.U32 R3, RZ, RZ, UR7 ;  /* 0x00000007ff037e24 */ /* 0x004fc8000f8e00ff */
[----:B------:R2:W4:Y:S03]  /*23720*/  SYNCS.PHASECHK.TRANS64.TRYWAIT P0, [R3+URZ], R0 ;  /* 0x00000000030075a7 */ /* 0x000526000800017f */
[----:B----4-:R-:W-:Y:S05]  /*23730*/  @!P0 NANOSLEEP.SYNCS 0x989680 ;  /* 0x009896800000895d */ /* 0x010fea0003900000 */
[----:B------:R-:W4:Y:S02]  /*23740*/  @!P0 SYNCS.PHASECHK.TRANS64 P0, [R3+URZ], R0 ;  /* 0x00000000030085a7 */ /* 0x000f24000800007f */
[----:B----4-:R-:W-:Y:S05]  /*23750*/  @!P0 BRA `(.L_x_21) ;  /* 0xfffffffc00ec8947 */ /* 0x010fea000383ffff */
[----:B------:R-:W-:Y:S05]  /*23760*/  BRA `(.L_x_20) ;  /* 0xfffffdf400b07947 */ /* 0x000fea000383ffff */
.L_x_27:
[----:B-----5:R4:W-:Y:S02]  /*23770*/  STL [R1+0x478], R0 ;  /* 0x0004780001007387 */ /* 0x0209e40000100800 */
[----:B----4-:R-:W-:-:S04]  /*23780*/  IMAD.U32 R0, RZ, RZ, UR15 ;  /* 0x0000000fff007e24 */ /* 0x010fc8000f8e00ff */
[----:B------:R4:W0:Y:S03]  /*23790*/  SYNCS.PHASECHK.TRANS64.TRYWAIT P0, [R0+URZ], R3 ;  /* 0x00000003000075a7 */ /* 0x000826000800017f */
[----:B0-----:R-:W-:Y:S05]  /*237a0*/  @!P0 NANOSLEEP.SYNCS 0x989680 ;  /* 0x009896800000895d */ /* 0x001fea0003900000 */
[----:B------:R4:W0:Y:S02]  /*237b0*/  @!P0 SYNCS.PHASECHK.TRANS64 P0, [R0+URZ], R3 ;  /* 0x00000003000085a7 */ /* 0x000824000800007f */
[----:B----4-:R4:W5:Y:S02]  /*237c0*/  LDL.LU R0, [R1+0x478] ;  /* 0x0004780001007983 */ /* 0x0109640000300800 */
[----:B0---4-:R-:W-:Y:S05]  /*237d0*/  @!P0 BRA `(.L_x_27) ;  /* 0xfffffffc00e48947 */ /* 0x011fea000383ffff */
[----:B------:R-:W-:Y:S05]  /*237e0*/  BRA `(.L_x_26) ;  /* 0xfffffe2c00907947 */ /* 0x000fea000383ffff */
.L_x_560:
[----:B------:R-:W-:Y:S01]  /*237f0*/  BSSY B1, `(.L_x_580) ;  /* 0x0000006000017945 */ /* 0x000fe20003800000 */
[----:B------:R-:W-:-:S07]  /*23800*/  IMAD.MOV.U32 R2, RZ, RZ, -0x1 ;  /* 0xffffffffff027424 */ /* 0x000fce00078e00ff */
[----:B------:R-:W-:Y:S05]  /*23810*/  WARPSYNC.COLLECTIVE R2, `(.L_x_581) ;  /* 0x00000000020c7348 */ /* 0x000fea0003c00000 */
[----:B------:R-:W-:Y:S02]  /*23820*/  ELECT P0, UR62, PT ;  /* 0x00000000003e782f */ /* 0x000fe40003800000 */
[----:B------:R-:W-:Y:S01]  /*23830*/  MOV R2, UR62 ;  /* 0x0000003e00027c02 */ /* 0x000fe20008000f00 */
[----:B------:R-:W-:Y:S10]  /*23840*/  ENDCOLLECTIVE ;  /* 0x000000000000791b */ /* 0x000ff40003800000 */
.L_x_581:
[----:B------:R-:W-:Y:S05]  /*23850*/  BSYNC B1 ;  /* 0x0000000000017941 */ /* 0x000fea0003800000 */
.L_x_580:
[----:B------:R-:W-:Y:S05]  /*23860*/  BRA `(.L_x_582) ;  /* 0xffffffec00ec7947 */ /* 0x000fea000383ffff */
.L_x_563:
[----:B0-----:R0:W1:Y:S02]  /*23870*/  SYNCS.PHASECHK.TRANS64.TRYWAIT P0, [R12+URZ+0x28], R11 ;  /* 0x0000280b0c0075a7 */ /* 0x001064000800017f */
[----:B-1----:R-:W-:Y:S05]  /*23880*/  @!P0 NANOSLEEP.SYNCS 0x989680 ;  /* 0x009896800000895d */ /* 0x002fea0003900000 */
[----:B------:R-:W1:Y:S02]  /*23890*/  @!P0 SYNCS.PHASECHK.TRANS64 P0, [R12+URZ+0x28], R11 ;  /* 0x0000280b0c0085a7 */ /* 0x000e64000800007f */
[----:B-1----:R-:W-:Y:S05]  /*238a0*/  @!P0 BRA `(.L_x_563) ;  /* 0xfffffffc00f08947 */ /* 0x002fea000383ffff */
[----:B------:R-:W-:Y:S05]  /*238b0*/  BRA `(.L_x_583) ;  /* 0xfffffff000287947 */ /* 0x000fea000383ffff */
.L_x_571:
[----:B------:R-:W-:Y:S01]  /*238c0*/  BSSY B0, `(.L_x_584) ;  /* 0x0000006000007945 */ /* 0x000fe20003800000 */
[----:B------:R-:W-:-:S07]  /*238d0*/  IMAD.MOV.U32 R2, RZ, RZ, -0x1 ;  /* 0xffffffffff027424 */ /* 0x000fce00078e00ff */
[----:B------:R-:W-:Y:S05]  /*238e0*/  WARPSYNC.COLLECTIVE R2, `(.L_x_585) ;  /* 0x00000000020c7348 */ /* 0x000fea0003c00000 */
[----:B------:R-:W-:Y:S02]  /*238f0*/  ELECT P0, UR62, PT ;  /* 0x00000000003e782f */ /* 0x000fe40003800000 */
[----:B------:R-:W-:Y:S01]  /*23900*/  MOV R2, UR62 ;  /* 0x0000003e00027c02 */ /* 0x000fe20008000f00 */
[----:B------:R-:W-:Y:S10]  /*23910*/  ENDCOLLECTIVE ;  /* 0x000000000000791b */ /* 0x000ff40003800000 */
.L_x_585:
[----:B------:R-:W-:Y:S05]  /*23920*/  BSYNC B0 ;  /* 0x0000000000007941 */ /* 0x000fea0003800000 */
.L_x_584:
[----:B------:R-:W-:Y:S05]  /*23930*/  BRA `(.L_x_586) ;  /* 0xfffffff800987947 */ /* 0x000fea000383ffff */
.L_x_575:
[----:B0-----:R0:W1:Y:S02]  /*23940*/  SYNCS.PHASECHK.TRANS64.TRYWAIT P0, [R3+URZ], R2 ;  /* 0x00000002030075a7 */ /* 0x001064000800017f */
[----:B-1----:R-:W-:Y:S05]  /*23950*/  @!P0 NANOSLEEP.SYNCS 0x989680 ;  /* 0x009896800000895d */ /* 0x002fea0003900000 */
[----:B------:R-:W1:Y:S02]  /*23960*/  @!P0 SYNCS.PHASECHK.TRANS64 P0, [R3+URZ], R2 ;  /* 0x00000002030085a7 */ /* 0x000e64000800007f */
[----:B-1----:R-:W-:Y:S05]  /*23970*/  @!P0 BRA `(.L_x_575) ;  /* 0xfffffffc00f08947 */ /* 0x002fea000383ffff */
[----:B------:R-:W-:Y:S05]  /*23980*/  BRA `(.L_x_587) ;  /* 0xfffffff800c07947 */ /* 0x000fea000383ffff */
.L_x_576:
[----:B0-----:R0:W1:Y:S02]  /*23990*/  SYNCS.PHASECHK.TRANS64.TRYWAIT P0, [R3+URZ], R2 ;  /* 0x00000002030075a7 */ /* 0x001064000800017f */
[----:B-1----:R-:W-:Y:S05]  /*239a0*/  @!P0 NANOSLEEP.SYNCS 0x989680 ;  /* 0x009896800000895d */ /* 0x002fea0003900000 */
[----:B------:R-:W1:Y:S02]  /*239b0*/  @!P0 SYNCS.PHASECHK.TRANS64 P0, [R3+URZ], R2 ;  /* 0x00000002030085a7 */ /* 0x000e64000800007f */
[----:B-1----:R-:W-:Y:S05]  /*239c0*/  @!P0 BRA `(.L_x_576) ;  /* 0xfffffffc00f08947 */ /* 0x002fea000383ffff */
[----:B------:R-:W-:Y:S05]  /*239d0*/  BRA `(.L_x_588) ;  /* 0xfffffff800d07947 */ /* 0x000fea000383ffff */
.L_x_577:
[----:B0-----:R0:W1:Y:S02]  /*239e0*/  SYNCS.PHASECHK.TRANS64.TRYWAIT P0, [R3+URZ], R2 ;  /* 0x00000002030075a7 */ /* 0x001064000800017f */
[----:B-1----:R-:W-:Y:S05]  /*239f0*/  @!P0 NANOSLEEP.SYNCS 0x989680 ;  /* 0x009896800000895d */ /* 0x002fea0003900000 */
[----:B------:R-:W1:Y:S02]  /*23a00*/  @!P0 SYNCS.PHASECHK.TRANS64 P0, [R3+URZ], R2 ;  /* 0x00000002030085a7 */ /* 0x000e64000800007f */
[----:B-1----:R-:W-:Y:S05]  /*23a10*/  @!P0 BRA `(.L_x_577) ;  /* 0xfffffffc00f08947 */ /* 0x002fea000383ffff */
[----:B------:R-:W-:Y:S05]  /*23a20*/  BRA `(.L_x_589) ;  /* 0xfffffff800e07947 */ /* 0x000fea000383ffff */
.L_x_578:
[----:B0-----:R0:W1:Y:S02]  /*23a30*/  SYNCS.PHASECHK.TRANS64.TRYWAIT P0, [R3+URZ], R2 ;  /* 0x00000002030075a7 */ /* 0x001064000800017f */
[----:B-1----:R-:W-:Y:S05]  /*23a40*/  @!P0 NANOSLEEP.SYNCS 0x989680 ;  /* 0x009896800000895d */ /* 0x002fea0003900000 */
[----:B------:R-:W1:Y:S02]  /*23a50*/  @!P0 SYNCS.PHASECHK.TRANS64 P0, [R3+URZ], R2 ;  /* 0x00000002030085a7 */ /* 0x000e64000800007f */
[----:B-1----:R-:W-:Y:S05]  /*23a60*/  @!P0 BRA `(.L_x_578) ;  /* 0xfffffffc00f08947 */ /* 0x002fea000383ffff */
[----:B------:R-:W-:Y:S05]  /*23a70*/  BRA `(.L_x_590) ;  /* 0xfffffff800f07947 */ /* 0x000fea000383ffff */
.L_x_591:
[----:B------:R-:W-:-:S00]  /*23a80*/  BRA `(.L_x_591) ;  /* 0xfffffffc00fc7947 */ /* 0x000fc0000383ffff */
[----:B------:R-:W-:-:S00]  /*23a90*/  NOP ;  /* 0x0000000000007918 */ /* 0x000fc00000000000 */
        /* <DEDUP_REMOVED lines=14> */
.L_x_592:


//--------------------- .nv.shared._ZN7cutlass13device_kernelINS_4gemm6kernel13GemmUniversalIN4cute5tupleIJiiiiEEENS1_10collective13CollectiveMmaINS1_37MainloopSm90TmaGmmaWarpSpecializedFP8ILi5ENS5_IJNS4_1CILi2EEESB_NSA_ILi1EEEEEENS1_35KernelTmaWarpSpecializedCooperativeEEENS5_IJNSA_ILi256EEESG_NSA_ILi32EEEEEENS_12float_e5m2_tENS5_IJlSC_lEEESJ_SK_NS4_8TiledMMAINS4_8MMA_AtomIJNS4_4SM904GMMA31MMA_64x256x32_F32E5M2E5M2_SS_TNILNSO_7ScaleInE1ELSQ_1EEEEEENS4_6LayoutINS5_IJSB_SC_SC_EEENS5_IJSC_NSA_ILi0EEESV_EEEEENS5_IJNS4_10UnderscoreESY_SY_EEEEENS4_23SM90_TMA_LOAD_MULTICASTENS4_14ComposedLayoutINS4_7SwizzleILi1ELi4ELi3EEENS4_18smem_ptr_flag_bitsILi8EEENST_INS5_IJNSA_ILi8EEESH_EEENS5_IJSH_SC_EEEEEEEvNS4_8identityES11_S1B_vS1C_EENS_8epilogue10collective6detail29Sm90TmaWarpSpecializedAdapterINS1F_15DefaultEpilogueISJ_SK_SK_NS1E_6thread17LinearCombinationISJ_Li1EffLNS1J_9ScaleType4KindE0ELNS_15FloatRoundStyleE2ESJ_EENS1_15EpilogueDefaultEEEEEvvEEEEvNT_6ParamsE --------------------------
	.section	.nv.shared._ZN7cutlass13device_kernelINS_4gemm6kernel13GemmUniversalIN4cute5tupleIJiiiiEEENS1_10collective13CollectiveMmaINS1_37MainloopSm90TmaGmmaWarpSpecializedFP8ILi5ENS5_IJNS4_1CILi2EEESB_NSA_ILi1EEEEEENS1_35KernelTmaWarpSpecializedCooperativeEEENS5_IJNSA_ILi256EEESG_NSA_ILi32EEEEEENS_12float_e5m2_tENS5_IJlSC_lEEESJ_SK_NS4_8TiledMMAINS4_8MMA_AtomIJNS4_4SM904GMMA31MMA_64x256x32_F32E5M2E5M2_SS_TNILNSO_7ScaleInE1ELSQ_1EEEEEENS4_6LayoutINS5_IJSB_SC_SC_EEENS5_IJSC_NSA_ILi0EEESV_EEEEENS5_IJNS4_10UnderscoreESY_SY_EEEEENS4_23SM90_TMA_LOAD_MULTICASTENS4_14ComposedLayoutINS4_7SwizzleILi1ELi4ELi3EEENS4_18smem_ptr_flag_bitsILi8EEENST_INS5_IJNSA_ILi8EEESH_EEENS5_IJSH_SC_EEEEEEEvNS4_8identityES11_S1B_vS1C_EENS_8epilogue10collective6detail29Sm90TmaWarpSpecializedAdapterINS1F_15DefaultEpilogueISJ_SK_SK_NS1E_6thread17LinearCombinationISJ_Li1EffLNS1J_9ScaleType4KindE0ELNS_15FloatRoundStyleE2ESJ_EENS1_15EpilogueDefaultEEEEEvvEEEEvNT_6ParamsE,"aw",@nobits
	.sectionflags	@""
	.align	16
	.zero		1024


//--------------------- .nv.shared.reserved.0     --------------------------
	.section	.nv.shared.reserved.0,"aw",@nobits
	.weak		__nv_reservedSMEM_offset_0_alias
	.size		__nv_reservedSMEM_offset_0_alias, 0, 0
	.other		__nv_reservedSMEM_offset_0_alias,@"STO_CUDA_RESERVED_SHARED STV_DEFAULT"
__nv_reservedSMEM_offset_0_alias:
	.zero		0


//--------------------- .nv.global                --------------------------
	.section	.nv.global,"aw",@nobits
.nv.global:
	.type		_ZN39_INTERNAL_c230f4c4_4_k_cu_7c38190b_59134cute1_E,@object
	.size		_ZN39_INTERNAL_c230f4c4_4_k_cu_7c38190b_59134cute1_E,(_ZN39_INTERNAL_c230f4c4_4_k_cu_7c38190b_59134cuda3std3__45__cpo6cbeginE - _ZN39_INTERNAL_c230f4c4_4_k_cu_7c38190b_59134cute1_E)
_ZN39_INTERNAL_c230f4c4_4_k_cu_7c38190b_59134cute1_E:
	.zero		1
	.type		_ZN39_INTERNAL_c230f4c4_4_k_cu_7c38190b_59134cuda3std3__45__cpo6cbeginE,@object
	.size		_ZN39_INTERNAL_c230f4c4_4_k_cu_7c38190b_59134cuda3std3__45__cpo6cbeginE,(_ZN39_INTERNAL_c230f4c4_4_k_cu_7c38190b_59134cuda3std3__48in_placeE - _ZN39_INTERNAL_c230f4c4_4_k_cu_7c38190b_59134cuda3std3__45__cpo6cbeginE)
_ZN39_INTERNAL_c230f4c4_4_k_cu_7c38190b_59134cuda3std3__45__cpo6cbeginE:
	.zero		1
	.type		_ZN39_INTERNAL_c230f4c4_4_k_cu_7c38190b_59134cuda3std3__48in_placeE,@object
	.size		_ZN39_INTERNAL_c230f4c4_4_k_cu_7c38190b_59134cuda3std3__48in_placeE,(_ZN39_INTERNAL_c230f4c4_4_k_cu_7c38190b_59134cuda3std6ranges3__45__cpo9iter_moveE - _ZN39_INTERNAL_c230f4c4_4_k_cu_7c38190b_59134cuda3std3__48in_placeE)
_ZN39_INTERNAL_c230f4c4_4_k_cu_7c38190b_59134cuda3std3__48in_placeE:
	.zero		1
	.type		_ZN39_INTERNAL_c230f4c4_4_k_cu_7c38190b_59134cuda3std6ranges3__45__cpo9iter_moveE,@object
	.size		_ZN39_INTERNAL_c230f4c4_4_k_cu_7c38190b_59134cuda3std6ranges3__45__cpo9iter_moveE,(_ZN39_INTERNAL_c230f4c4_4_k_cu_7c38190b_59134cuda3std3__45__cpo5beginE - _ZN39_INTERNAL_c230f4c4_4_k_cu_7c38190b_59134cuda3std6ranges3__45__cpo9iter_moveE)
_ZN39_INTERNAL_c230f4c4_4_k_cu_7c38190b_59134cuda3std6ranges3__45__cpo9iter_moveE:
	.zero		1
	.type		_ZN39_INTERNAL_c230f4c4_4_k_cu_7c38190b_59134cuda3std3__45__cpo5beginE,@object
	.size		_ZN39_INTERNAL_c230f4c4_4_k_cu_7c38190b_59134cuda3std3__45__cpo5beginE,(_ZN39_INTERNAL_c230f4c4_4_k_cu_7c38190b_59134cuda3std3__441_GLOBAL__N__c230f4c4_4_k_cu_7c38190b_59136ignoreE - _ZN39_INTERNAL_c230f4c4_4_k_cu_7c38190b_59134cuda3std3__45__cpo5beginE)
_ZN39_INTERNAL_c230f4c4_4_k_cu_7c38190b_59134cuda3std3__45__cpo5beginE:
	.zero		1
	.type		_ZN39_INTERNAL_c230f4c4_4_k_cu_7c38190b_59134cuda3std3__441_GLOBAL__N__c230f4c4_4_k_cu_7c38190b_59136ignoreE,@object
	.size		_ZN39_INTERNAL_c230f4c4_4_k_cu_7c38190b_59134cuda3std3__441_GLOBAL__N__c230f4c4_4_k_cu_7c38190b_59136ignoreE,(_ZN39_INTERNAL_c230f4c4_4_k_cu_7c38190b_59134cute7productE - _ZN39_INTERNAL_c230f4c4_4_k_cu_7c38190b_59134cuda3std3__441_GLOBAL__N__c230f4c4_4_k_cu_7c38190b_59136ignoreE)
_ZN39_INTERNAL_c230f4c4_4_k_cu_7c38190b_59134cuda3std3__441_GLOBAL__N__c230f4c4_4_k_cu_7c38190b_59136ignoreE:
	.zero		1
	.type		_ZN39_INTERNAL_c230f4c4_4_k_cu_7c38190b_59134cute7productE,@object
	.size		_ZN39_INTERNAL_c230f4c4_4_k_cu_7c38190b_59134cute7productE,(_ZN39_INTERNAL_c230f4c4_4_k_cu_7c38190b_59134cuda3std3__45__cpo3endE - _ZN39_INTERNAL_c230f4c4_4_k_cu_7c38190b_59134cute7productE)
_ZN39_INTERNAL_c230f4c4_4_k_cu_7c38190b_59134cute7productE:
	.zero		1
	.type		_ZN39_INTERNAL_c230f4c4_4_k_cu_7c38190b_59134cuda3std3__45__cpo3endE,@object
	.size		_ZN39_INTERNAL_c230f4c4_4_k_cu_7c38190b_59134cuda3std3__45__cpo3endE,(_ZN39_INTERNAL_c230f4c4_4_k_cu_7c38190b_59134cuda3std3__419piecewise_constructE - _ZN39_INTERNAL_c230f4c4_4_k_cu_7c38190b_59134cuda3std3__45__cpo3endE)
_ZN39_INTERNAL_c230f4c4_4_k_cu_7c38190b_59134cuda3std3__45__cpo3endE:
	.zero		1
	.type		_ZN39_INTERNAL_c230f4c4_4_k_cu_7c38190b_59134cuda3std3__419piecewise_constructE,@object
	.size		_ZN39_INTERNAL_c230f4c4_4_k_cu_7c38190b_59134cuda3std3__419piecewise_constructE,(_ZN39_INTERNAL_c230f4c4_4_k_cu_7c38190b_59134cuda3std3__45__cpo4cendE - _ZN39_INTERNAL_c230f4c4_4_k_cu_7c38190b_59134cuda3std3__419piecewise_constructE)
_ZN39_INTERNAL_c230f4c4_4_k_cu_7c38190b_59134cuda3std3__419piecewise_constructE:
	.zero		1
	.type		_ZN39_INTERNAL_c230f4c4_4_k_cu_7c38190b_59134cuda3std3__45__cpo4cendE,@object
	.size		_ZN39_INTERNAL_c230f4c4_4_k_cu_7c38190b_59134cuda3std3__45__cpo4cendE,(_ZN39_INTERNAL_c230f4c4_4_k_cu_7c38190b_59134cuda3std6ranges3__45__cpo4swapE - _ZN39_INTERNAL_c230f4c4_4_k_cu_7c38190b_59134cuda3std3__45__cpo4cendE)
_ZN39_INTERNAL_c230f4c4_4_k_cu_7c38190b_59134cuda3std3__45__cpo4cendE:
	.zero		1
	.type		_ZN39_INTERNAL_c230f4c4_4_k_cu_7c38190b_59134cuda3std6ranges3__45__cpo4swapE,@object
	.size		_ZN39_INTERNAL_c230f4c4_4_k_cu_7c38190b_59134cuda3std6ranges3__45__cpo4swapE,(.L_7 - _ZN39_INTERNAL_c230f4c4_4_k_cu_7c38190b_59134cuda3std6ranges3__45__cpo4swapE)
_ZN39_INTERNAL_c230f4c4_4_k_cu_7c38190b_59134cuda3std6ranges3__45__cpo4swapE:
	.zero		1
.L_7:


//--------------------- .nv.constant0._ZN7cutlass13device_kernelINS_4gemm6kernel13GemmUniversalIN4cute5tupleIJiiiiEEENS1_10collective13CollectiveMmaINS1_37MainloopSm90TmaGmmaWarpSpecializedFP8ILi5ENS5_IJNS4_1CILi2EEESB_NSA_ILi1EEEEEENS1_35KernelTmaWarpSpecializedCooperativeEEENS5_IJNSA_ILi256EEESG_NSA_ILi32EEEEEENS_12float_e5m2_tENS5_IJlSC_lEEESJ_SK_NS4_8TiledMMAINS4_8MMA_AtomIJNS4_4SM904GMMA31MMA_64x256x32_F32E5M2E5M2_SS_TNILNSO_7ScaleInE1ELSQ_1EEEEEENS4_6LayoutINS5_IJSB_SC_SC_EEENS5_IJSC_NSA_ILi0EEESV_EEEEENS5_IJNS4_10UnderscoreESY_SY_EEEEENS4_23SM90_TMA_LOAD_MULTICASTENS4_14ComposedLayoutINS4_7SwizzleILi1ELi4ELi3EEENS4_18smem_ptr_flag_bitsILi8EEENST_INS5_IJNSA_ILi8EEESH_EEENS5_IJSH_SC_EEEEEEEvNS4_8identityES11_S1B_vS1C_EENS_8epilogue10collective6detail29Sm90TmaWarpSpecializedAdapterINS1F_15DefaultEpilogueISJ_SK_SK_NS1E_6thread17LinearCombinationISJ_Li1EffLNS1J_9ScaleType4KindE0ELNS_15FloatRoundStyleE2ESJ_EENS1_15EpilogueDefaultEEEEEvvEEEEvNT_6ParamsE --------------------------
	.section	.nv.constant0._ZN7cutlass13device_kernelINS_4gemm6kernel13GemmUniversalIN4cute5tupleIJiiiiEEENS1_10collective13CollectiveMmaINS1_37MainloopSm90TmaGmmaWarpSpecializedFP8ILi5ENS5_IJNS4_1CILi2EEESB_NSA_ILi1EEEEEENS1_35KernelTmaWarpSpecializedCooperativeEEENS5_IJNSA_ILi256EEESG_NSA_ILi32EEEEEENS_12float_e5m2_tENS5_IJlSC_lEEESJ_SK_NS4_8TiledMMAINS4_8MMA_AtomIJNS4_4SM904GMMA31MMA_64x256x32_F32E5M2E5M2_SS_TNILNSO_7ScaleInE1ELSQ_1EEEEEENS4_6LayoutINS5_IJSB_SC_SC_EEENS5_IJSC_NSA_ILi0EEESV_EEEEENS5_IJNS4_10UnderscoreESY_SY_EEEEENS4_23SM90_TMA_LOAD_MULTICASTENS4_14ComposedLayoutINS4_7SwizzleILi1ELi4ELi3EEENS4_18smem_ptr_flag_bitsILi8EEENST_INS5_IJNSA_ILi8EEESH_EEENS5_IJSH_SC_EEEEEEEvNS4_8identityES11_S1B_vS1C_EENS_8epilogue10collective6detail29Sm90TmaWarpSpecializedAdapterINS1F_15DefaultEpilogueISJ_SK_SK_NS1E_6thread17LinearCombinationISJ_Li1EffLNS1J_9ScaleType4KindE0ELNS_15FloatRoundStyleE2ESJ_EENS1_15EpilogueDefaultEEEEEvvEEEEvNT_6ParamsE,"a",@progbits
	.sectionflags	@""
	.align	4
.nv.constant0._ZN7cutlass13device_kernelINS_4gemm6kernel13GemmUniversalIN4cute5tupleIJiiiiEEENS1_10collective13CollectiveMmaINS1_37MainloopSm90TmaGmmaWarpSpecializedFP8ILi5ENS5_IJNS4_1CILi2EEESB_NSA_ILi1EEEEEENS1_35KernelTmaWarpSpecializedCooperativeEEENS5_IJNSA_ILi256EEESG_NSA_ILi32EEEEEENS_12float_e5m2_tENS5_IJlSC_lEEESJ_SK_NS4_8TiledMMAINS4_8MMA_AtomIJNS4_4SM904GMMA31MMA_64x256x32_F32E5M2E5M2_SS_TNILNSO_7ScaleInE1ELSQ_1EEEEEENS4_6LayoutINS5_IJSB_SC_SC_EEENS5_IJSC_NSA_ILi0EEESV_EEEEENS5_IJNS4_10UnderscoreESY_SY_EEEEENS4_23SM90_TMA_LOAD_MULTICASTENS4_14ComposedLayoutINS4_7SwizzleILi1ELi4ELi3EEENS4_18smem_ptr_flag_bitsILi8EEENST_INS5_IJNSA_ILi8EEESH_EEENS5_IJSH_SC_EEEEEEEvNS4_8identityES11_S1B_vS1C_EENS_8epilogue10collective6detail29Sm90TmaWarpSpecializedAdapterINS1F_15DefaultEpilogueISJ_SK_SK_NS1E_6thread17LinearCombinationISJ_Li1EffLNS1J_9ScaleType4KindE0ELNS_15FloatRoundStyleE2ESJ_EENS1_15EpilogueDefaultEEEEEvvEEEEvNT_6ParamsE:
	.zero		1664


//--------------------- SYMBOLS --------------------------

	.type		.nv.reservedSmem.offset0,@object
	.size		.nv.reservedSmem.offset0,0x4
